	.target	sm_90a

	.elftype	@"ET_EXEC"


//--------------------- .note.nv.tkinfo           --------------------------
	.section	.note.nv.tkinfo,"",@"SHT_NOTE"
	.sectionflags	@"SHF_NOTE_NV_TKINFO"
	.tkinfo
        /*0018*/ 	.word	0x00000002
        /*0030*/ 	.string	""
        /*0030*/ 	.string	"ptxas"
        /*0030*/ 	.string	"Cuda compilation tools, release 13.0, V13.0.88"
        /*0030*/ 	.string	"Build cuda_13.0.r13.0/compiler.36424714_0"
        /*0030*/ 	.string	"-arch sm_90a -m 64 "



//--------------------- .note.nv.cuinfo           --------------------------
	.section	.note.nv.cuinfo,"",@"SHT_NOTE"
	.sectionflags	@"SHF_NOTE_NV_CUINFO"
        /*0018*/ 	.short	0x0002
        /*001a*/ 	.short	0x005a
        /*001c*/ 	.short	0x0082
	.zero		2


//--------------------- .nv.info                  --------------------------
	.section	.nv.info,"",@"SHT_CUDA_INFO"
	.align	4


	//----- nvinfo : EIATTR_REGCOUNT
	.align		4
        /*0000*/ 	.byte	0x04, 0x2f
        /*0002*/ 	.short	(.L_15 - .L_14)
	.align		4
.L_14:
        /*0004*/ 	.word	index@(_ZN7cutlass13device_kernelINS_4gemm6kernel13GemmUniversalIN4cute5tupleIJiiiiEEENS1_10collective13CollectiveMmaINS1_34MainloopSm90TmaGmmaWarpSpecializedILi4ENS5_IJNS4_1CILi1EEENSA_ILi4EEESB_EEENS1_32KernelTmaWarpSpecializedPingpongEEENS5_IJNSA_ILi64EEENSA_ILi128EEESG_EEENS_10tfloat32_tENS5_IJlSB_lEEESJ_SK_NS4_8TiledMMAINS4_8MMA_AtomIJNS4_4SM904GMMA30MMA_64x128x8_F32TF32TF32_SS_TNILNSO_7ScaleInE1ELSQ_1EEEEEENS4_6LayoutINS5_IJSB_SB_SB_EEENS5_IJNSA_ILi0EEESV_SV_EEEEENS5_IJNS4_10UnderscoreESY_SY_EEEEENS4_23SM90_TMA_LOAD_MULTICASTENS4_14ComposedLayoutINS4_7SwizzleILi3ELi4ELi3EEENS4_18smem_ptr_flag_bitsILi32EEENST_INS5_IJNSA_ILi8EEENSA_ILi32EEEEEENS5_IJS18_SB_EEEEEEEvNS4_8identityENS4_13SM90_TMA_LOADES1C_vS1D_EENS_8epilogue10collective6detail29Sm90TmaWarpSpecializedAdapterINS1H_15DefaultEpilogueISJ_SK_SK_NS1G_6thread17LinearCombinationISJ_Li1EffLNS1L_9ScaleType4KindE0ELNS_15FloatRoundStyleE2ESJ_EENS1_15EpilogueDefaultEEEEEvvEEEEvNT_6ParamsE)
        /*0008*/ 	.word	0x000000a8


	//----- nvinfo : EIATTR_FRAME_SIZE
	.align		4
.L_15:
        /*000c*/ 	.byte	0x04, 0x11
        /*000e*/ 	.short	(.L_17 - .L_16)
	.align		4
.L_16:
        /*0010*/ 	.word	index@(_ZN7cutlass13device_kernelINS_4gemm6kernel13GemmUniversalIN4cute5tupleIJiiiiEEENS1_10collective13CollectiveMmaINS1_34MainloopSm90TmaGmmaWarpSpecializedILi4ENS5_IJNS4_1CILi1EEENSA_ILi4EEESB_EEENS1_32KernelTmaWarpSpecializedPingpongEEENS5_IJNSA_ILi64EEENSA_ILi128EEESG_EEENS_10tfloat32_tENS5_IJlSB_lEEESJ_SK_NS4_8TiledMMAINS4_8MMA_AtomIJNS4_4SM904GMMA30MMA_64x128x8_F32TF32TF32_SS_TNILNSO_7ScaleInE1ELSQ_1EEEEEENS4_6LayoutINS5_IJSB_SB_SB_EEENS5_IJNSA_ILi0EEESV_SV_EEEEENS5_IJNS4_10UnderscoreESY_SY_EEEEENS4_23SM90_TMA_LOAD_MULTICASTENS4_14ComposedLayoutINS4_7SwizzleILi3ELi4ELi3EEENS4_18smem_ptr_flag_bitsILi32EEENST_INS5_IJNSA_ILi8EEENSA_ILi32EEEEEENS5_IJS18_SB_EEEEEEEvNS4_8identityENS4_13SM90_TMA_LOADES1C_vS1D_EENS_8epilogue10collective6detail29Sm90TmaWarpSpecializedAdapterINS1H_15DefaultEpilogueISJ_SK_SK_NS1G_6thread17LinearCombinationISJ_Li1EffLNS1L_9ScaleType4KindE0ELNS_15FloatRoundStyleE2ESJ_EENS1_15EpilogueDefaultEEEEEvvEEEEvNT_6ParamsE)
        /*0014*/ 	.word	0x00000000


	//----- nvinfo : EIATTR_MIN_STACK_SIZE
	.align		4
.L_17:
        /*0018*/ 	.byte	0x04, 0x12
        /*001a*/ 	.short	(.L_19 - .L_18)
	.align		4
.L_18:
        /*001c*/ 	.word	index@(_ZN7cutlass13device_kernelINS_4gemm6kernel13GemmUniversalIN4cute5tupleIJiiiiEEENS1_10collective13CollectiveMmaINS1_34MainloopSm90TmaGmmaWarpSpecializedILi4ENS5_IJNS4_1CILi1EEENSA_ILi4EEESB_EEENS1_32KernelTmaWarpSpecializedPingpongEEENS5_IJNSA_ILi64EEENSA_ILi128EEESG_EEENS_10tfloat32_tENS5_IJlSB_lEEESJ_SK_NS4_8TiledMMAINS4_8MMA_AtomIJNS4_4SM904GMMA30MMA_64x128x8_F32TF32TF32_SS_TNILNSO_7ScaleInE1ELSQ_1EEEEEENS4_6LayoutINS5_IJSB_SB_SB_EEENS5_IJNSA_ILi0EEESV_SV_EEEEENS5_IJNS4_10UnderscoreESY_SY_EEEEENS4_23SM90_TMA_LOAD_MULTICASTENS4_14ComposedLayoutINS4_7SwizzleILi3ELi4ELi3EEENS4_18smem_ptr_flag_bitsILi32EEENST_INS5_IJNSA_ILi8EEENSA_ILi32EEEEEENS5_IJS18_SB_EEEEEEEvNS4_8identityENS4_13SM90_TMA_LOADES1C_vS1D_EENS_8epilogue10collective6detail29Sm90TmaWarpSpecializedAdapterINS1H_15DefaultEpilogueISJ_SK_SK_NS1G_6thread17LinearCombinationISJ_Li1EffLNS1L_9ScaleType4KindE0ELNS_15FloatRoundStyleE2ESJ_EENS1_15EpilogueDefaultEEEEEvvEEEEvNT_6ParamsE)
        /*0020*/ 	.word	0x00000000
.L_19:


//--------------------- .nv.compat                --------------------------
	.section	.nv.compat,"",@"SHT_CUDA_COMPAT_INFO"
	.align	4
        /*0000*/ 	.byte	0x02, 0x09, 0x01, 0x00, 0x02, 0x02, 0x04, 0x00, 0x02, 0x05, 0x05, 0x00, 0x03, 0x07, 0x01, 0x01
        /*0010*/ 	.byte	0x02, 0x03, 0x01, 0x00, 0x02, 0x06, 0x01, 0x00, 0x04, 0x0b, 0x08, 0x00, 0x00, 0x00, 0x00, 0x00
        /*0020*/ 	.byte	0x00, 0x00, 0x00, 0x00


//--------------------- .nv.info._ZN7cutlass13device_kernelINS_4gemm6kernel13GemmUniversalIN4cute5tupleIJiiiiEEENS1_10collective13CollectiveMmaINS1_34MainloopSm90TmaGmmaWarpSpecializedILi4ENS5_IJNS4_1CILi1EEENSA_ILi4EEESB_EEENS1_32KernelTmaWarpSpecializedPingpongEEENS5_IJNSA_ILi64EEENSA_ILi128EEESG_EEENS_10tfloat32_tENS5_IJlSB_lEEESJ_SK_NS4_8TiledMMAINS4_8MMA_AtomIJNS4_4SM904GMMA30MMA_64x128x8_F32TF32TF32_SS_TNILNSO_7ScaleInE1ELSQ_1EEEEEENS4_6LayoutINS5_IJSB_SB_SB_EEENS5_IJNSA_ILi0EEESV_SV_EEEEENS5_IJNS4_10UnderscoreESY_SY_EEEEENS4_23SM90_TMA_LOAD_MULTICASTENS4_14ComposedLayoutINS4_7SwizzleILi3ELi4ELi3EEENS4_18smem_ptr_flag_bitsILi32EEENST_INS5_IJNSA_ILi8EEENSA_ILi32EEEEEENS5_IJS18_SB_EEEEEEEvNS4_8identityENS4_13SM90_TMA_LOADES1C_vS1D_EENS_8epilogue10collective6detail29Sm90TmaWarpSpecializedAdapterINS1H_15DefaultEpilogueISJ_SK_SK_NS1G_6thread17LinearCombinationISJ_Li1EffLNS1L_9ScaleType4KindE0ELNS_15FloatRoundStyleE2ESJ_EENS1_15EpilogueDefaultEEEEEvvEEEEvNT_6ParamsE --------------------------
	.section	.nv.info._ZN7cutlass13device_kernelINS_4gemm6kernel13GemmUniversalIN4cute5tupleIJiiiiEEENS1_10collective13CollectiveMmaINS1_34MainloopSm90TmaGmmaWarpSpecializedILi4ENS5_IJNS4_1CILi1EEENSA_ILi4EEESB_EEENS1_32KernelTmaWarpSpecializedPingpongEEENS5_IJNSA_ILi64EEENSA_ILi128EEESG_EEENS_10tfloat32_tENS5_IJlSB_lEEESJ_SK_NS4_8TiledMMAINS4_8MMA_AtomIJNS4_4SM904GMMA30MMA_64x128x8_F32TF32TF32_SS_TNILNSO_7ScaleInE1ELSQ_1EEEEEENS4_6LayoutINS5_IJSB_SB_SB_EEENS5_IJNSA_ILi0EEESV_SV_EEEEENS5_IJNS4_10UnderscoreESY_SY_EEEEENS4_23SM90_TMA_LOAD_MULTICASTENS4_14ComposedLayoutINS4_7SwizzleILi3ELi4ELi3EEENS4_18smem_ptr_flag_bitsILi32EEENST_INS5_IJNSA_ILi8EEENSA_ILi32EEEEEENS5_IJS18_SB_EEEEEEEvNS4_8identityENS4_13SM90_TMA_LOADES1C_vS1D_EENS_8epilogue10collective6detail29Sm90TmaWarpSpecializedAdapterINS1H_15DefaultEpilogueISJ_SK_SK_NS1G_6thread17LinearCombinationISJ_Li1EffLNS1L_9ScaleType4KindE0ELNS_15FloatRoundStyleE2ESJ_EENS1_15EpilogueDefaultEEEEEvvEEEEvNT_6ParamsE,"",@"SHT_CUDA_INFO"
	.sectionflags	@""
	.align	4


	//----- nvinfo : EIATTR_CUDA_API_VERSION
	.align		4
        /*0000*/ 	.byte	0x04, 0x37
        /*0002*/ 	.short	(.L_21 - .L_20)
.L_20:
        /*0004*/ 	.word	0x00000082


	//----- nvinfo : EIATTR_KPARAM_INFO
	.align		4
.L_21:
        /*0008*/ 	.byte	0x04, 0x17
        /*000a*/ 	.short	(.L_23 - .L_22)
.L_22:
        /*000c*/ 	.word	0x00000000
        /*0010*/ 	.short	0x0000
        /*0012*/ 	.short	0x0070
        /*0014*/ 	.byte	0x00, 0xf0, 0x01, 0x10


	//----- nvinfo : EIATTR_SPARSE_MMA_MASK
	.align		4
.L_23:
        /*0018*/ 	.byte	0x03, 0x50
        /*001a*/ 	.short	0x0000


	//----- nvinfo : EIATTR_MAXREG_COUNT
	.align		4
        /*001c*/ 	.byte	0x03, 0x1b
        /*001e*/ 	.short	0x00a8


	//----- nvinfo : EIATTR_NUM_BARRIERS
	.align		4
        /*0020*/ 	.byte	0x02, 0x4c
        /*0022*/ 	.byte	0x01
	.zero		1


	//----- nvinfo : EIATTR_EXTERNS
	.align		4
        /*0024*/ 	.byte	0x04, 0x0f
        /*0026*/ 	.short	(.L_25 - .L_24)


	//   ....[0]....
	.align		4
.L_24:
        /*0028*/ 	.word	index@(__assertfail)


	//----- nvinfo : EIATTR_MERCURY_ISA_VERSION
	.align		4
.L_25:
        /*002c*/ 	.byte	0x03, 0x5f
        /*002e*/ 	.short	0x0101


	//----- nvinfo : EIATTR_INT_WARP_WIDE_INSTR_OFFSETS
	.align		4
        /*0030*/ 	.byte	0x04, 0x31
        /*0032*/ 	.short	(.L_27 - .L_26)


	//   ....[0]....
.L_26:
        /*0034*/ 	.word	0x00000590


	//   ....[1]....
        /*0038*/ 	.word	0x000005d0


	//   ....[2]....
        /*003c*/ 	.word	0x00000660


	//   ....[3]....
        /*0040*/ 	.word	0x00000690


	//   ....[4]....
        /*0044*/ 	.word	0x000006d0


	//   ....[5]....
        /*0048*/ 	.word	0x000006e0


	//   ....[6]....
        /*004c*/ 	.word	0x000007a0


	//   ....[7]....
        /*0050*/ 	.word	0x00000800


	//   ....[8]....
        /*0054*/ 	.word	0x00002530


	//----- nvinfo : EIATTR_COOP_GROUP_MASK_REGIDS
	.align		4
.L_27:
        /*0058*/ 	.byte	0x04, 0x29
        /*005a*/ 	.short	(.L_29 - .L_28)


	//   ....[0]....
.L_28:
        /*005c*/ 	.word	0xffffffff


	//   ....[1]....
        /*0060*/ 	.word	0xffffffff


	//   ....[2]....
        /*0064*/ 	.word	0xffffffff


	//   ....[3]....
        /*0068*/ 	.word	0xffffffff


	//   ....[4]....
        /*006c*/ 	.word	0xffffffff


	//   ....[5]....
        /*0070*/ 	.word	0xffffffff


	//   ....[6]....
        /*0074*/ 	.word	0xffffffff


	//----- nvinfo : EIATTR_COOP_GROUP_INSTR_OFFSETS
	.align		4
.L_29:
        /*0078*/ 	.byte	0x04, 0x28
        /*007a*/ 	.short	(.L_31 - .L_30)


	//   ....[0]....
.L_30:
        /*007c*/ 	.word	0x00000060


	//   ....[1]....
        /*0080*/ 	.word	0x00000080


	//   ....[2]....
        /*0084*/ 	.word	0x00000180


	//   ....[3]....
        /*0088*/ 	.word	0x000003b0


	//   ....[4]....
        /*008c*/ 	.word	0x000003f0


	//   ....[5]....
        /*0090*/ 	.word	0x000004e0


	//   ....[6]....
        /*0094*/ 	.word	0x00000910


	//----- nvinfo : EIATTR_REG_RECONFIG
	.align		4
.L_31:
        /*0098*/ 	.byte	0x01, 0x54
	.zero		2


	//----- nvinfo : EIATTR_SYSCALL_OFFSETS
	.align		4
        /*009c*/ 	.byte	0x04, 0x46
        /*009e*/ 	.short	(.L_33 - .L_32)


	//   ....[0]....
.L_32:
        /*00a0*/ 	.word	0x00001940


	//----- nvinfo : EIATTR_MBARRIER_INSTR_OFFSETS
	.align		4
.L_33:
        /*00a4*/ 	.byte	0x04, 0x39
        /*00a6*/ 	.short	(.L_35 - .L_34)


	//   ....[0]....
.L_34:
        /*00a8*/ 	.word	0x00000320
        /*00ac*/ 	.word	0x000000ff
        /*00b0*/ 	.word	0x00000000
        /*00b4*/ 	.short	0x0100
        /*00b6*/ 	.byte	0x07
	.zero		1


	//   ....[1]....
        /*00b8*/ 	.word	0x00000330
        /*00bc*/ 	.word	0x000000ff
        /*00c0*/ 	.word	0x00000020
        /*00c4*/ 	.short	0x0100
        /*00c6*/ 	.byte	0x07
	.zero		1


	//   ....[2]....
        /*00c8*/ 	.word	0x00000340
        /*00cc*/ 	.word	0x000000ff
        /*00d0*/ 	.word	0x00000008
        /*00d4*/ 	.short	0x0100
        /*00d6*/ 	.byte	0x07
	.zero		1


	//   ....[3]....
        /*00d8*/ 	.word	0x00000350
        /*00dc*/ 	.word	0x000000ff
        /*00e0*/ 	.word	0x00000028
        /*00e4*/ 	.short	0x0100
        /*00e6*/ 	.byte	0x07
	.zero		1


	//   ....[4]....
        /*00e8*/ 	.word	0x00000360
        /*00ec*/ 	.word	0x000000ff
        /*00f0*/ 	.word	0x00000010
        /*00f4*/ 	.short	0x0100
        /*00f6*/ 	.byte	0x07
	.zero		1


	//   ....[5]....
        /*00f8*/ 	.word	0x00000370
        /*00fc*/ 	.word	0x000000ff
        /*0100*/ 	.word	0x00000030
        /*0104*/ 	.short	0x0100
        /*0106*/ 	.byte	0x07
	.zero		1


	//   ....[6]....
        /*0108*/ 	.word	0x00000380
        /*010c*/ 	.word	0x000000ff
        /*0110*/ 	.word	0x00000018
        /*0114*/ 	.short	0x0100
        /*0116*/ 	.byte	0x07
	.zero		1


	//   ....[7]....
        /*0118*/ 	.word	0x00000390
        /*011c*/ 	.word	0x000000ff
        /*0120*/ 	.word	0x00000038
        /*0124*/ 	.short	0x0100
        /*0126*/ 	.byte	0x07
	.zero		1


	//   ....[8]....
        /*0128*/ 	.word	0x000007e0
        /*012c*/ 	.word	0x000000ff
        /*0130*/ 	.word	0x00000070
        /*0134*/ 	.short	0x0100
        /*0136*/ 	.byte	0x0d
	.zero		1


	//   ....[9]....
        /*0138*/ 	.word	0x00000820
        /*013c*/ 	.word	0x000000ff
        /*0140*/ 	.word	0x00000078
        /*0144*/ 	.short	0x0100
        /*0146*/ 	.byte	0x0d
	.zero		1


	//   ....[10]....
        /*0148*/ 	.word	0x00000850
        /*014c*/ 	.word	0x000000ff
        /*0150*/ 	.word	0x00000050
        /*0154*/ 	.short	0x0100
        /*0156*/ 	.byte	0x10
	.zero		1


	//   ....[11]....
        /*0158*/ 	.word	0x000008a0
        /*015c*/ 	.word	0x000000ff
        /*0160*/ 	.word	0x00000058
        /*0164*/ 	.short	0x0100
        /*0166*/ 	.byte	0x10
	.zero		1


	//   ....[12]....
        /*0168*/ 	.word	0x000008b0
        /*016c*/ 	.word	0x000000ff
        /*0170*/ 	.word	0x00000060
        /*0174*/ 	.short	0x0100
        /*0176*/ 	.byte	0x10
	.zero		1


	//   ....[13]....
        /*0178*/ 	.word	0x000008c0
        /*017c*/ 	.word	0x000000ff
        /*0180*/ 	.word	0x00000068
        /*0184*/ 	.short	0x0100
        /*0186*/ 	.byte	0x10
	.zero		1


	//   ....[14]....
        /*0188*/ 	.word	0x00001800
        /*018c*/ 	.word	0x00000060
        /*0190*/ 	.word	0xfffffff8
        /*0194*/ 	.short	0x010a
        /*0196*/ 	.byte	0x3f
	.zero		1


	//   ....[15]....
        /*0198*/ 	.word	0x000019d0
        /*019c*/ 	.word	0x00000003
        /*01a0*/ 	.word	0x00000000
        /*01a4*/ 	.short	0x010a
        /*01a6*/ 	.byte	0x3f
	.zero		1


	//   ....[16]....
        /*01a8*/ 	.word	0x00001a30
        /*01ac*/ 	.word	0x00000003
        /*01b0*/ 	.word	0x00000000
        /*01b4*/ 	.short	0x010a
        /*01b6*/ 	.byte	0x3f
	.zero		1


	//   ....[17]....
        /*01b8*/ 	.word	0x00001f50
        /*01bc*/ 	.word	0x000000ff
        /*01c0*/ 	.word	0x00000000
        /*01c4*/ 	.short	0x010a
        /*01c6*/ 	.byte	0x04
	.zero		1


	//   ....[18]....
        /*01c8*/ 	.word	0x00001f90
        /*01cc*/ 	.word	0x000000ff
        /*01d0*/ 	.word	0x00000000
        /*01d4*/ 	.short	0x010a
        /*01d6*/ 	.byte	0x04
	.zero		1


	//   ....[19]....
        /*01d8*/ 	.word	0x000023c0
        /*01dc*/ 	.word	0x00000005
        /*01e0*/ 	.word	0x00000000
        /*01e4*/ 	.short	0x0101
        /*01e6*/ 	.byte	0x3f
	.zero		1


	//   ....[20]....
        /*01e8*/ 	.word	0x000024c0
        /*01ec*/ 	.word	0x00000065
        /*01f0*/ 	.word	0x00000000
        /*01f4*/ 	.short	0x0101
        /*01f6*/ 	.byte	0x32
	.zero		1


	//   ....[21]....
        /*01f8*/ 	.word	0x000025b0
        /*01fc*/ 	.word	0x00000003
        /*0200*/ 	.word	0x00000000
        /*0204*/ 	.short	0x0101
        /*0206*/ 	.byte	0x3f
	.zero		1


	//   ....[22]....
        /*0208*/ 	.word	0x00002610
        /*020c*/ 	.word	0x00000060
        /*0210*/ 	.word	0x00000008
        /*0214*/ 	.short	0x010a
        /*0216*/ 	.byte	0x3f
	.zero		1


	//   ....[23]....
        /*0218*/ 	.word	0x000066f0
        /*021c*/ 	.word	0x00000061
        /*0220*/ 	.word	0x00000000
        /*0224*/ 	.short	0x0101
        /*0226*/ 	.byte	0x32
	.zero		1


	//   ....[24]....
        /*0228*/ 	.word	0x00007140
        /*022c*/ 	.word	0x0000000c
        /*0230*/ 	.word	0x00000020
        /*0234*/ 	.short	0x010a
        /*0236*/ 	.byte	0x3f
	.zero		1


	//   ....[25]....
        /*0238*/ 	.word	0x00007640
        /*023c*/ 	.word	0x00000004
        /*0240*/ 	.word	0x00000078
        /*0244*/ 	.short	0x0101
        /*0246*/ 	.byte	0x3f
	.zero		1


	//   ....[26]....
        /*0248*/ 	.word	0x00007d50
        /*024c*/ 	.word	0x00000007
        /*0250*/ 	.word	0x00000000
        /*0254*/ 	.short	0x010a
        /*0256*/ 	.byte	0x3f
	.zero		1


	//   ....[27]....
        /*0258*/ 	.word	0x00007dd0
        /*025c*/ 	.word	0x00000009
        /*0260*/ 	.word	0x00000000
        /*0264*/ 	.short	0x010a
        /*0266*/ 	.byte	0x3f
	.zero		1


	//   ....[28]....
        /*0268*/ 	.word	0x00007e60
        /*026c*/ 	.word	0x00000006
        /*0270*/ 	.word	0x00000000
        /*0274*/ 	.short	0x010a
        /*0276*/ 	.byte	0x3f
	.zero		1


	//   ....[29]....
        /*0278*/ 	.word	0x00007ef0
        /*027c*/ 	.word	0x00000003
        /*0280*/ 	.word	0x00000000
        /*0284*/ 	.short	0x010a
        /*0286*/ 	.byte	0x3f
	.zero		1


	//   ....[30]....
        /*0288*/ 	.word	0x00007f50
        /*028c*/ 	.word	0x00000060
        /*0290*/ 	.word	0xfffffff8
        /*0294*/ 	.short	0x010a
        /*0296*/ 	.byte	0x3f
	.zero		1


	//   ....[31]....
        /*0298*/ 	.word	0x00007fa0
        /*029c*/ 	.word	0x00000003
        /*02a0*/ 	.word	0x00000000
        /*02a4*/ 	.short	0x010a
        /*02a6*/ 	.byte	0x3f
	.zero		1


	//   ....[32]....
        /*02a8*/ 	.word	0x00008000
        /*02ac*/ 	.word	0x00000005
        /*02b0*/ 	.word	0x00000000
        /*02b4*/ 	.short	0x010a
        /*02b6*/ 	.byte	0x3f
	.zero		1


	//   ....[33]....
        /*02b8*/ 	.word	0x00008050
        /*02bc*/ 	.word	0x00000060
        /*02c0*/ 	.word	0x00000008
        /*02c4*/ 	.short	0x010a
        /*02c6*/ 	.byte	0x3f
	.zero		1


	//   ....[34]....
        /*02c8*/ 	.word	0x00008120
        /*02cc*/ 	.word	0x0000000c
        /*02d0*/ 	.word	0x00000020
        /*02d4*/ 	.short	0x010a
        /*02d6*/ 	.byte	0x3f
	.zero		1


	//   ....[35]....
        /*02d8*/ 	.word	0x000081f0
        /*02dc*/ 	.word	0x00000007
        /*02e0*/ 	.word	0x00000000
        /*02e4*/ 	.short	0x010a
        /*02e6*/ 	.byte	0x3f
	.zero		1


	//   ....[36]....
        /*02e8*/ 	.word	0x00008240
        /*02ec*/ 	.word	0x00000009
        /*02f0*/ 	.word	0x00000000
        /*02f4*/ 	.short	0x010a
        /*02f6*/ 	.byte	0x3f
	.zero		1


	//   ....[37]....
        /*02f8*/ 	.word	0x00008290
        /*02fc*/ 	.word	0x00000006
        /*0300*/ 	.word	0x00000000
        /*0304*/ 	.short	0x010a
        /*0306*/ 	.byte	0x3f
	.zero		1


	//----- nvinfo : EIATTR_NUM_MBARRIERS
	.align		4
.L_35:
        /*0308*/ 	.byte	0x03, 0x38
        /*030a*/ 	.short	0x000e


	//----- nvinfo : EIATTR_EXIT_INSTR_OFFSETS
	.align		4
        /*030c*/ 	.byte	0x04, 0x1c
        /*030e*/ 	.short	(.L_37 - .L_36)


	//   ....[0]....
.L_36:
        /*0310*/ 	.word	0x00001420


	//   ....[1]....
        /*0314*/ 	.word	0x00001480


	//   ....[2]....
        /*0318*/ 	.word	0x00006e30


	//   ....[3]....
        /*031c*/ 	.word	0x00006e60


	//   ....[4]....
        /*0320*/ 	.word	0x00007f40


	//----- nvinfo : EIATTR_MAX_THREADS
	.align		4
.L_37:
        /*0324*/ 	.byte	0x04, 0x05
        /*0326*/ 	.short	(.L_39 - .L_38)
.L_38:
        /*0328*/ 	.word	0x00000180
        /*032c*/ 	.word	0x00000001
        /*0330*/ 	.word	0x00000001


	//----- nvinfo : EIATTR_CRS_STACK_SIZE
	.align		4
.L_39:
        /*0334*/ 	.byte	0x04, 0x1e
        /*0336*/ 	.short	(.L_41 - .L_40)
.L_40:
        /*0338*/ 	.word	0x00000000


	//----- nvinfo : EIATTR_CBANK_PARAM_SIZE
	.align		4
.L_41:
        /*033c*/ 	.byte	0x03, 0x19
        /*033e*/ 	.short	0x0470


	//----- nvinfo : EIATTR_PARAM_CBANK
	.align		4
        /*0340*/ 	.byte	0x04, 0x0a
        /*0342*/ 	.short	(.L_43 - .L_42)
	.align		4
.L_42:
        /*0344*/ 	.word	index@(.nv.constant0._ZN7cutlass13device_kernelINS_4gemm6kernel13GemmUniversalIN4cute5tupleIJiiiiEEENS1_10collective13CollectiveMmaINS1_34MainloopSm90TmaGmmaWarpSpecializedILi4ENS5_IJNS4_1CILi1EEENSA_ILi4EEESB_EEENS1_32KernelTmaWarpSpecializedPingpongEEENS5_IJNSA_ILi64EEENSA_ILi128EEESG_EEENS_10tfloat32_tENS5_IJlSB_lEEESJ_SK_NS4_8TiledMMAINS4_8MMA_AtomIJNS4_4SM904GMMA30MMA_64x128x8_F32TF32TF32_SS_TNILNSO_7ScaleInE1ELSQ_1EEEEEENS4_6LayoutINS5_IJSB_SB_SB_EEENS5_IJNSA_ILi0EEESV_SV_EEEEENS5_IJNS4_10UnderscoreESY_SY_EEEEENS4_23SM90_TMA_LOAD_MULTICASTENS4_14ComposedLayoutINS4_7SwizzleILi3ELi4ELi3EEENS4_18smem_ptr_flag_bitsILi32EEENST_INS5_IJNSA_ILi8EEENSA_ILi32EEEEEENS5_IJS18_SB_EEEEEEEvNS4_8identityENS4_13SM90_TMA_LOADES1C_vS1D_EENS_8epilogue10collective6detail29Sm90TmaWarpSpecializedAdapterINS1H_15DefaultEpilogueISJ_SK_SK_NS1G_6thread17LinearCombinationISJ_Li1EffLNS1L_9ScaleType4KindE0ELNS_15FloatRoundStyleE2ESJ_EENS1_15EpilogueDefaultEEEEEvvEEEEvNT_6ParamsE)
        /*0348*/ 	.short	0x0210
        /*034a*/ 	.short	0x0470


	//----- nvinfo : EIATTR_SW_WAR
	.align		4
.L_43:
        /*034c*/ 	.byte	0x04, 0x36
        /*034e*/ 	.short	(.L_45 - .L_44)
.L_44:
        /*0350*/ 	.word	0x00000008
.L_45:


//--------------------- .nv.callgraph             --------------------------
	.section	.nv.callgraph,"",@"SHT_CUDA_CALLGRAPH"
	.align	4
	.sectionentsize	8
	.align		4
        /*0000*/ 	.word	0x00000000
	.align		4
        /*0004*/ 	.word	0xffffffff
	.align		4
        /*0008*/ 	.word	index@(_ZN7cutlass13device_kernelINS_4gemm6kernel13GemmUniversalIN4cute5tupleIJiiiiEEENS1_10collective13CollectiveMmaINS1_34MainloopSm90TmaGmmaWarpSpecializedILi4ENS5_IJNS4_1CILi1EEENSA_ILi4EEESB_EEENS1_32KernelTmaWarpSpecializedPingpongEEENS5_IJNSA_ILi64EEENSA_ILi128EEESG_EEENS_10tfloat32_tENS5_IJlSB_lEEESJ_SK_NS4_8TiledMMAINS4_8MMA_AtomIJNS4_4SM904GMMA30MMA_64x128x8_F32TF32TF32_SS_TNILNSO_7ScaleInE1ELSQ_1EEEEEENS4_6LayoutINS5_IJSB_SB_SB_EEENS5_IJNSA_ILi0EEESV_SV_EEEEENS5_IJNS4_10UnderscoreESY_SY_EEEEENS4_23SM90_TMA_LOAD_MULTICASTENS4_14ComposedLayoutINS4_7SwizzleILi3ELi4ELi3EEENS4_18smem_ptr_flag_bitsILi32EEENST_INS5_IJNSA_ILi8EEENSA_ILi32EEEEEENS5_IJS18_SB_EEEEEEEvNS4_8identityENS4_13SM90_TMA_LOADES1C_vS1D_EENS_8epilogue10collective6detail29Sm90TmaWarpSpecializedAdapterINS1H_15DefaultEpilogueISJ_SK_SK_NS1G_6thread17LinearCombinationISJ_Li1EffLNS1L_9ScaleType4KindE0ELNS_15FloatRoundStyleE2ESJ_EENS1_15EpilogueDefaultEEEEEvvEEEEvNT_6ParamsE)
	.align		4
        /*000c*/ 	.word	index@(__assertfail)
	.align		4
        /*0010*/ 	.word	0x00000000
	.align		4
        /*0014*/ 	.word	0xfffffffe
	.align		4
        /*0018*/ 	.word	0x00000000
	.align		4
        /*001c*/ 	.word	0xfffffffd
	.align		4
        /*0020*/ 	.word	0x00000000
	.align		4
        /*0024*/ 	.word	0xfffffffc


//--------------------- .nv.constant4             --------------------------
	.section	.nv.constant4,"a",@progbits
	.align	8
	.align		8
.nv.constant4:
        /*0000*/ 	.dword	__assertfail
	.align		8
        /*0008*/ 	.dword	__unnamed_1
	.align		8
        /*0010*/ 	.dword	_ZN40_INTERNAL_e192ca6a_4_k_cu_8de31f97_287854cuda3std3__45__cpo5beginE
	.align		8
        /*0018*/ 	.dword	_ZN40_INTERNAL_e192ca6a_4_k_cu_8de31f97_287854cuda3std3__45__cpo3endE
	.align		8
        /*0020*/ 	.dword	_ZN40_INTERNAL_e192ca6a_4_k_cu_8de31f97_287854cuda3std3__45__cpo6cbeginE
	.align		8
        /*0028*/ 	.dword	_ZN40_INTERNAL_e192ca6a_4_k_cu_8de31f97_287854cuda3std3__45__cpo4cendE
	.align		8
        /*0030*/ 	.dword	_ZN40_INTERNAL_e192ca6a_4_k_cu_8de31f97_287854cuda3std3__442_GLOBAL__N__e192ca6a_4_k_cu_8de31f97_287856ignoreE
	.align		8
        /*0038*/ 	.dword	_ZN40_INTERNAL_e192ca6a_4_k_cu_8de31f97_287854cuda3std3__419piecewise_constructE
	.align		8
        /*0040*/ 	.dword	_ZN40_INTERNAL_e192ca6a_4_k_cu_8de31f97_287854cuda3std3__48in_placeE
	.align		8
        /*0048*/ 	.dword	_ZN40_INTERNAL_e192ca6a_4_k_cu_8de31f97_287854cuda3std6ranges3__45__cpo4swapE
	.align		8
        /*0050*/ 	.dword	_ZN40_INTERNAL_e192ca6a_4_k_cu_8de31f97_287854cuda3std6ranges3__45__cpo9iter_moveE
	.align		8
        /*0058*/ 	.dword	_ZN40_INTERNAL_e192ca6a_4_k_cu_8de31f97_287854cute7productE
	.align		8
        /*0060*/ 	.dword	_ZN40_INTERNAL_e192ca6a_4_k_cu_8de31f97_287854cute1_E
	.align		8
        /*0068*/ 	.dword	$str$22
	.align		8
        /*0070*/ 	.dword	$str$23


//--------------------- .text._ZN7cutlass13device_kernelINS_4gemm6kernel13GemmUniversalIN4cute5tupleIJiiiiEEENS1_10collective13CollectiveMmaINS1_34MainloopSm90TmaGmmaWarpSpecializedILi4ENS5_IJNS4_1CILi1EEENSA_ILi4EEESB_EEENS1_32KernelTmaWarpSpecializedPingpongEEENS5_IJNSA_ILi64EEENSA_ILi128EEESG_EEENS_10tfloat32_tENS5_IJlSB_lEEESJ_SK_NS4_8TiledMMAINS4_8MMA_AtomIJNS4_4SM904GMMA30MMA_64x128x8_F32TF32TF32_SS_TNILNSO_7ScaleInE1ELSQ_1EEEEEENS4_6LayoutINS5_IJSB_SB_SB_EEENS5_IJNSA_ILi0EEESV_SV_EEEEENS5_IJNS4_10UnderscoreESY_SY_EEEEENS4_23SM90_TMA_LOAD_MULTICASTENS4_14ComposedLayoutINS4_7SwizzleILi3ELi4ELi3EEENS4_18smem_ptr_flag_bitsILi32EEENST_INS5_IJNSA_ILi8EEENSA_ILi32EEEEEENS5_IJS18_SB_EEEEEEEvNS4_8identityENS4_13SM90_TMA_LOADES1C_vS1D_EENS_8epilogue10collective6detail29Sm90TmaWarpSpecializedAdapterINS1H_15DefaultEpilogueISJ_SK_SK_NS1G_6thread17LinearCombinationISJ_Li1EffLNS1L_9ScaleType4KindE0ELNS_15FloatRoundStyleE2ESJ_EENS1_15EpilogueDefaultEEEEEvvEEEEvNT_6ParamsE --------------------------
	.section	.text._ZN7cutlass13device_kernelINS_4gemm6kernel13GemmUniversalIN4cute5tupleIJiiiiEEENS1_10collective13CollectiveMmaINS1_34MainloopSm90TmaGmmaWarpSpecializedILi4ENS5_IJNS4_1CILi1EEENSA_ILi4EEESB_EEENS1_32KernelTmaWarpSpecializedPingpongEEENS5_IJNSA_ILi64EEENSA_ILi128EEESG_EEENS_10tfloat32_tENS5_IJlSB_lEEESJ_SK_NS4_8TiledMMAINS4_8MMA_AtomIJNS4_4SM904GMMA30MMA_64x128x8_F32TF32TF32_SS_TNILNSO_7ScaleInE1ELSQ_1EEEEEENS4_6LayoutINS5_IJSB_SB_SB_EEENS5_IJNSA_ILi0EEESV_SV_EEEEENS5_IJNS4_10UnderscoreESY_SY_EEEEENS4_23SM90_TMA_LOAD_MULTICASTENS4_14ComposedLayoutINS4_7SwizzleILi3ELi4ELi3EEENS4_18smem_ptr_flag_bitsILi32EEENST_INS5_IJNSA_ILi8EEENSA_ILi32EEEEEENS5_IJS18_SB_EEEEEEEvNS4_8identityENS4_13SM90_TMA_LOADES1C_vS1D_EENS_8epilogue10collective6detail29Sm90TmaWarpSpecializedAdapterINS1H_15DefaultEpilogueISJ_SK_SK_NS1G_6thread17LinearCombinationISJ_Li1EffLNS1L_9ScaleType4KindE0ELNS_15FloatRoundStyleE2ESJ_EENS1_15EpilogueDefaultEEEEEvvEEEEvNT_6ParamsE,"ax",@progbits
	.align	128
.text._ZN7cutlass13device_kernelINS_4gemm6kernel13GemmUniversalIN4cute5tupleIJiiiiEEENS1_10collective13CollectiveMmaINS1_34MainloopSm90TmaGmmaWarpSpecializedILi4ENS5_IJNS4_1CILi1EEENSA_ILi4EEESB_EEENS1_32KernelTmaWarpSpecializedPingpongEEENS5_IJNSA_ILi64EEENSA_ILi128EEESG_EEENS_10tfloat32_tENS5_IJlSB_lEEESJ_SK_NS4_8TiledMMAINS4_8MMA_AtomIJNS4_4SM904GMMA30MMA_64x128x8_F32TF32TF32_SS_TNILNSO_7ScaleInE1ELSQ_1EEEEEENS4_6LayoutINS5_IJSB_SB_SB_EEENS5_IJNSA_ILi0EEESV_SV_EEEEENS5_IJNS4_10UnderscoreESY_SY_EEEEENS4_23SM90_TMA_LOAD_MULTICASTENS4_14ComposedLayoutINS4_7SwizzleILi3ELi4ELi3EEENS4_18smem_ptr_flag_bitsILi32EEENST_INS5_IJNSA_ILi8EEENSA_ILi32EEEEEENS5_IJS18_SB_EEEEEEEvNS4_8identityENS4_13SM90_TMA_LOADES1C_vS1D_EENS_8epilogue10collective6detail29Sm90TmaWarpSpecializedAdapterINS1H_15DefaultEpilogueISJ_SK_SK_NS1G_6thread17LinearCombinationISJ_Li1EffLNS1L_9ScaleType4KindE0ELNS_15FloatRoundStyleE2ESJ_EENS1_15EpilogueDefaultEEEEEvvEEEEvNT_6ParamsE:
        .type           _ZN7cutlass13device_kernelINS_4gemm6kernel13GemmUniversalIN4cute5tupleIJiiiiEEENS1_10collective13CollectiveMmaINS1_34MainloopSm90TmaGmmaWarpSpecializedILi4ENS5_IJNS4_1CILi1EEENSA_ILi4EEESB_EEENS1_32KernelTmaWarpSpecializedPingpongEEENS5_IJNSA_ILi64EEENSA_ILi128EEESG_EEENS_10tfloat32_tENS5_IJlSB_lEEESJ_SK_NS4_8TiledMMAINS4_8MMA_AtomIJNS4_4SM904GMMA30MMA_64x128x8_F32TF32TF32_SS_TNILNSO_7ScaleInE1ELSQ_1EEEEEENS4_6LayoutINS5_IJSB_SB_SB_EEENS5_IJNSA_ILi0EEESV_SV_EEEEENS5_IJNS4_10UnderscoreESY_SY_EEEEENS4_23SM90_TMA_LOAD_MULTICASTENS4_14ComposedLayoutINS4_7SwizzleILi3ELi4ELi3EEENS4_18smem_ptr_flag_bitsILi32EEENST_INS5_IJNSA_ILi8EEENSA_ILi32EEEEEENS5_IJS18_SB_EEEEEEEvNS4_8identityENS4_13SM90_TMA_LOADES1C_vS1D_EENS_8epilogue10collective6detail29Sm90TmaWarpSpecializedAdapterINS1H_15DefaultEpilogueISJ_SK_SK_NS1G_6thread17LinearCombinationISJ_Li1EffLNS1L_9ScaleType4KindE0ELNS_15FloatRoundStyleE2ESJ_EENS1_15EpilogueDefaultEEEEEvvEEEEvNT_6ParamsE,@function
        .size           _ZN7cutlass13device_kernelINS_4gemm6kernel13GemmUniversalIN4cute5tupleIJiiiiEEENS1_10collective13CollectiveMmaINS1_34MainloopSm90TmaGmmaWarpSpecializedILi4ENS5_IJNS4_1CILi1EEENSA_ILi4EEESB_EEENS1_32KernelTmaWarpSpecializedPingpongEEENS5_IJNSA_ILi64EEENSA_ILi128EEESG_EEENS_10tfloat32_tENS5_IJlSB_lEEESJ_SK_NS4_8TiledMMAINS4_8MMA_AtomIJNS4_4SM904GMMA30MMA_64x128x8_F32TF32TF32_SS_TNILNSO_7ScaleInE1ELSQ_1EEEEEENS4_6LayoutINS5_IJSB_SB_SB_EEENS5_IJNSA_ILi0EEESV_SV_EEEEENS5_IJNS4_10UnderscoreESY_SY_EEEEENS4_23SM90_TMA_LOAD_MULTICASTENS4_14ComposedLayoutINS4_7SwizzleILi3ELi4ELi3EEENS4_18smem_ptr_flag_bitsILi32EEENST_INS5_IJNSA_ILi8EEENSA_ILi32EEEEEENS5_IJS18_SB_EEEEEEEvNS4_8identityENS4_13SM90_TMA_LOADES1C_vS1D_EENS_8epilogue10collective6detail29Sm90TmaWarpSpecializedAdapterINS1H_15DefaultEpilogueISJ_SK_SK_NS1G_6thread17LinearCombinationISJ_Li1EffLNS1L_9ScaleType4KindE0ELNS_15FloatRoundStyleE2ESJ_EENS1_15EpilogueDefaultEEEEEvvEEEEvNT_6ParamsE,(.L_x_200 - _ZN7cutlass13device_kernelINS_4gemm6kernel13GemmUniversalIN4cute5tupleIJiiiiEEENS1_10collective13CollectiveMmaINS1_34MainloopSm90TmaGmmaWarpSpecializedILi4ENS5_IJNS4_1CILi1EEENSA_ILi4EEESB_EEENS1_32KernelTmaWarpSpecializedPingpongEEENS5_IJNSA_ILi64EEENSA_ILi128EEESG_EEENS_10tfloat32_tENS5_IJlSB_lEEESJ_SK_NS4_8TiledMMAINS4_8MMA_AtomIJNS4_4SM904GMMA30MMA_64x128x8_F32TF32TF32_SS_TNILNSO_7ScaleInE1ELSQ_1EEEEEENS4_6LayoutINS5_IJSB_SB_SB_EEENS5_IJNSA_ILi0EEESV_SV_EEEEENS5_IJNS4_10UnderscoreESY_SY_EEEEENS4_23SM90_TMA_LOAD_MULTICASTENS4_14ComposedLayoutINS4_7SwizzleILi3ELi4ELi3EEENS4_18smem_ptr_flag_bitsILi32EEENST_INS5_IJNSA_ILi8EEENSA_ILi32EEEEEENS5_IJS18_SB_EEEEEEEvNS4_8identityENS4_13SM90_TMA_LOADES1C_vS1D_EENS_8epilogue10collective6detail29Sm90TmaWarpSpecializedAdapterINS1H_15DefaultEpilogueISJ_SK_SK_NS1G_6thread17LinearCombinationISJ_Li1EffLNS1L_9ScaleType4KindE0ELNS_15FloatRoundStyleE2ESJ_EENS1_15EpilogueDefaultEEEEEvvEEEEvNT_6ParamsE)
        .other          _ZN7cutlass13device_kernelINS_4gemm6kernel13GemmUniversalIN4cute5tupleIJiiiiEEENS1_10collective13CollectiveMmaINS1_34MainloopSm90TmaGmmaWarpSpecializedILi4ENS5_IJNS4_1CILi1EEENSA_ILi4EEESB_EEENS1_32KernelTmaWarpSpecializedPingpongEEENS5_IJNSA_ILi64EEENSA_ILi128EEESG_EEENS_10tfloat32_tENS5_IJlSB_lEEESJ_SK_NS4_8TiledMMAINS4_8MMA_AtomIJNS4_4SM904GMMA30MMA_64x128x8_F32TF32TF32_SS_TNILNSO_7ScaleInE1ELSQ_1EEEEEENS4_6LayoutINS5_IJSB_SB_SB_EEENS5_IJNSA_ILi0EEESV_SV_EEEEENS5_IJNS4_10UnderscoreESY_SY_EEEEENS4_23SM90_TMA_LOAD_MULTICASTENS4_14ComposedLayoutINS4_7SwizzleILi3ELi4ELi3EEENS4_18smem_ptr_flag_bitsILi32EEENST_INS5_IJNSA_ILi8EEENSA_ILi32EEEEEENS5_IJS18_SB_EEEEEEEvNS4_8identityENS4_13SM90_TMA_LOADES1C_vS1D_EENS_8epilogue10collective6detail29Sm90TmaWarpSpecializedAdapterINS1H_15DefaultEpilogueISJ_SK_SK_NS1G_6thread17LinearCombinationISJ_Li1EffLNS1L_9ScaleType4KindE0ELNS_15FloatRoundStyleE2ESJ_EENS1_15EpilogueDefaultEEEEEvvEEEEvNT_6ParamsE,@"STO_CUDA_ENTRY STV_DEFAULT"
_ZN7cutlass13device_kernelINS_4gemm6kernel13GemmUniversalIN4cute5tupleIJiiiiEEENS1_10collective13CollectiveMmaINS1_34MainloopSm90TmaGmmaWarpSpecializedILi4ENS5_IJNS4_1CILi1EEENSA_ILi4EEESB_EEENS1_32KernelTmaWarpSpecializedPingpongEEENS5_IJNSA_ILi64EEENSA_ILi128EEESG_EEENS_10tfloat32_tENS5_IJlSB_lEEESJ_SK_NS4_8TiledMMAINS4_8MMA_AtomIJNS4_4SM904GMMA30MMA_64x128x8_F32TF32TF32_SS_TNILNSO_7ScaleInE1ELSQ_1EEEEEENS4_6LayoutINS5_IJSB_SB_SB_EEENS5_IJNSA_ILi0EEESV_SV_EEEEENS5_IJNS4_10UnderscoreESY_SY_EEEEENS4_23SM90_TMA_LOAD_MULTICASTENS4_14ComposedLayoutINS4_7SwizzleILi3ELi4ELi3EEENS4_18smem_ptr_flag_bitsILi32EEENST_INS5_IJNSA_ILi8EEENSA_ILi32EEEEEENS5_IJS18_SB_EEEEEEEvNS4_8identityENS4_13SM90_TMA_LOADES1C_vS1D_EENS_8epilogue10collective6detail29Sm90TmaWarpSpecializedAdapterINS1H_15DefaultEpilogueISJ_SK_SK_NS1G_6thread17LinearCombinationISJ_Li1EffLNS1L_9ScaleType4KindE0ELNS_15FloatRoundStyleE2ESJ_EENS1_15EpilogueDefaultEEEEEvvEEEEvNT_6ParamsE:
[----:B------:R-:W0:Y:S01]  /*0000*/  LDC R1, c[0x0][0x28] ;  /* 0x00000a00ff017b82 */ /* 0x000e220000000800 */
[----:B------:R-:W1:Y:S01]  /*0010*/  S2R R3, SR_TID.X ;  /* 0x0000000000037919 */ /* 0x000e620000002100 */
[----:B------:R-:W-:Y:S01]  /*0020*/  ELECT P0, URZ, PT ;  /* 0x00000000003f782f */ /* 0x000fe20003800000 */
[----:B------:R-:W-:Y:S01]  /*0030*/  BSSY B0, `(.L_x_0) ;  /* 0x0000014000007945 */ /* 0x000fe20003800000 */
[--C-:B-1----:R-:W-:Y:S02]  /*0040*/  SHF.R.U32.HI R0, RZ, 0x5, R3.reuse ;  /* 0x00000005ff007819 */ /* 0x102fe40000011603 */
[----:B------:R-:W-:-:S03]  /*0050*/  SHF.R.U32.HI R5, RZ, 0x7, R3 ;  /* 0x00000007ff057819 */ /* 0x000fc60000011603 */
[----:B------:R-:W1:Y:S02]  /*0060*/  SHFL.IDX PT, R2, R0, RZ, 0x1f ;  /* 0x00001fff00027589 */ /* 0x000e6400000e0000 */
[----:B-1----:R-:W-:Y:S02]  /*0070*/  R2UR UR6, R2 ;  /* 0x00000000020672ca */ /* 0x002fe400000e0000 */
[----:B------:R1:W2:Y:S11]  /*0080*/  SHFL.IDX PT, R2, R5, RZ, 0x1f ;  /* 0x00001fff05027589 */ /* 0x0002b600000e0000 */
[----:B------:R-:W-:-:S02]  /*0090*/  USHF.R.S32.HI UR4, URZ, 0x1f, UR6 ;  /* 0x0000001f3f047899 */ /* 0x000fc40008011406 */
[----:B------:R-:W-:Y:S02]  /*00a0*/  ISETP.NE.OR P0, PT, RZ, UR6, !P0 ;  /* 0x00000006ff007c0c */ /* 0x000fe4000c705670 */
[----:B------:R-:W-:-:S04]  /*00b0*/  ULEA.HI UR4, UR4, UR6, URZ, 0x2 ;  /* 0x0000000604047291 */ /* 0x000fc8000f8f103f */
[----:B------:R-:W-:-:S04]  /*00c0*/  ULOP3.LUT UR4, UR4, 0xfffffffc, URZ, 0xc0, !UPT ;  /* 0xfffffffc04047892 */ /* 0x000fc8000f8ec03f */
[----:B------:R-:W-:-:S03]  /*00d0*/  UIADD3 UR6, UR6, -UR4, URZ ;  /* 0x8000000406067290 */ /* 0x000fc6000fffe03f */
[----:B012---:R-:W-:Y:S09]  /*00e0*/  @P0 BRA `(.L_x_1) ;  /* 0x0000000000200947 */ /* 0x007ff20003800000 */
[----:B------:R-:W-:Y:S02]  /*00f0*/  ULDC.64 UR4, c[0x0][0x198] ;  /* 0x0000660000047ab9 */ /* 0x000fe40000000a00 */
[----:B------:R-:W-:Y:S02]  /*0100*/  UIADD3 UR8, UP0, UR4, 0xf0, URZ ;  /* 0x000000f004087890 */ /* 0x000fe4000ff1e03f */
[----:B------:R-:W-:Y:S02]  /*0110*/  UIADD3 UR4, UP1, UR4, 0x1f0, URZ ;  /* 0x000001f004047890 */ /* 0x000fe4000ff3e03f */
[----:B------:R-:W-:Y:S02]  /*0120*/  UIADD3.X UR9, URZ, UR5, URZ, UP0, !UPT ;  /* 0x000000053f097290 */ /* 0x000fe400087fe43f */
[----:B------:R-:W-:-:S07]  /*0130*/  UIADD3.X UR5, URZ, UR5, URZ, UP1, !UPT ;  /* 0x000000053f057290 */ /* 0x000fce0008ffe43f */
[----:B------:R0:W-:Y:S02]  /*0140*/  UTMACCTL.PF [UR8] ;  /* 0x00000000080079b9 */ /* 0x0001e40008040000 */
[----:B------:R0:W-:Y:S02]  /*0150*/  UTMACCTL.PF [UR4] ;  /* 0x00000000040079b9 */ /* 0x0001e40008040000 */
[----:B0-----:R-:W-:Y:S01]  /*0160*/  NOP ;  /* 0x0000000000007918 */ /* 0x001fe20000000000 */
.L_x_1:
[----:B------:R-:W-:Y:S05]  /*0170*/  BSYNC B0 ;  /* 0x0000000000007941 */ /* 0x000fea0003800000 */
.L_x_0:
[----:B------:R-:W0:Y:S01]  /*0180*/  SHFL.IDX PT, R6, R0, RZ, 0x1f ;  /* 0x00001fff00067589 */ /* 0x000e2200000e0000 */
[----:B------:R-:W-:Y:S01]  /*0190*/  R2UR UR19, R2 ;  /* 0x00000000021372ca */ /* 0x000fe200000e0000 */
[----:B------:R-:W-:Y:S01]  /*01a0*/  UISETP.NE.AND UP0, UPT, UR6, 0x3, UPT ;  /* 0x000000030600788c */ /* 0x000fe2000bf05270 */
[----:B------:R-:W-:-:S03]  /*01b0*/  SHF.R.S32.HI R2, RZ, 0x1f, R3 ;  /* 0x0000001fff027819 */ /* 0x000fc60000011403 */
[----:B------:R-:W-:Y:S01]  /*01c0*/  UISETP.EQ.OR UP0, UPT, UR6, URZ, !UP0 ;  /* 0x0000003f0600728c */ /* 0x000fe2000c702670 */
[----:B------:R-:W-:-:S07]  /*01d0*/  LEA.HI R2, R2, R3, RZ, 0x7 ;  /* 0x0000000302027211 */ /* 0x000fce00078f38ff */
[----:B------:R-:W-:Y:S02]  /*01e0*/  UIADD3 UR14, UR19, -0x1, URZ ;  /* 0xffffffff130e7890 */ /* 0x000fe4000fffe03f */
[----:B------:R-:W-:Y:S02]  /*01f0*/  UISETP.EQ.AND UP0, UPT, UR19, URZ, UP0 ;  /* 0x0000003f1300728c */ /* 0x000fe40008702270 */
[----:B------:R-:W-:Y:S02]  /*0200*/  UISETP.GE.U32.AND UP1, UPT, UR14, 0x2, UPT ;  /* 0x000000020e00788c */ /* 0x000fe4000bf26070 */
[----:B------:R-:W-:Y:S01]  /*0210*/  USEL UR40, URZ, 0x1, !UP0 ;  /* 0x000000013f287887 */ /* 0x000fe2000c000000 */
[----:B0-----:R-:W-:-:S03]  /*0220*/  ISETP.NE.AND P0, PT, R6, RZ, PT ;  /* 0x000000ff0600720c */ /* 0x001fc60003f05270 */
[----:B------:R-:W-:-:S10]  /*0230*/  USEL UR40, UR40, 0x2, UP1 ;  /* 0x0000000228287887 */ /* 0x000fd40008800000 */
[----:B------:R-:W-:Y:S05]  /*0240*/  @P0 BRA `(.L_x_2) ;  /* 0x0000000000580947 */ /* 0x000fea0003800000 */
[----:B------:R-:W0:Y:S01]  /*0250*/  S2UR UR7, SR_CgaCtaId ;  /* 0x00000000000779c3 */ /* 0x000e220000008800 */
[----:B------:R-:W-:Y:S01]  /*0260*/  UMOV UR4, 0x400 ;  /* 0x0000040000047882 */ /* 0x000fe20000000000 */
[----:B------:R-:W-:Y:S01]  /*0270*/  UMOV UR5, 0x1 ;  /* 0x0000000100057882 */ /* 0x000fe20000000000 */
[----:B------:R-:W-:Y:S01]  /*0280*/  UMOV UR8, 0x4 ;  /* 0x0000000400087882 */ /* 0x000fe20000000000 */
[----:B------:R-:W-:Y:S01]  /*0290*/  ELECT P0, URZ, PT ;  /* 0x00000000003f782f */ /* 0x000fe20003800000 */
[----:B------:R-:W-:-:S04]  /*02a0*/  UIADD3 UR8, -UR8, 0x100000, URZ ;  /* 0x0010000008087890 */ /* 0x000fc8000fffe13f */
[----:B------:R-:W-:Y:S02]  /*02b0*/  USHF.L.U32 UR9, UR8, 0xb, URZ ;  /* 0x0000000b08097899 */ /* 0x000fe4000800063f */
[----:B------:R-:W-:Y:S02]  /*02c0*/  USHF.L.U32 UR8, UR8, 0x1, URZ ;  /* 0x0000000108087899 */ /* 0x000fe4000800063f */
[----:B0-----:R-:W-:Y:S02]  /*02d0*/  ULEA UR7, UR7, UR4, 0x18 ;  /* 0x0000000407077291 */ /* 0x001fe4000f8ec03f */
[----:B------:R-:W-:-:S04]  /*02e0*/  UIADD3 UR4, -UR5, 0x100000, URZ ;  /* 0x0010000005047890 */ /* 0x000fc8000fffe13f */
[----:B------:R-:W-:Y:S02]  /*02f0*/  USHF.L.U32 UR5, UR4, 0xb, URZ ;  /* 0x0000000b04057899 */ /* 0x000fe4000800063f */
[----:B------:R-:W-:Y:S01]  /*0300*/  USHF.L.U32 UR4, UR4, 0x1, URZ ;  /* 0x0000000104047899 */ /* 0x000fe2000800063f */
[----:B------:R-:W0:Y:S11]  /*0310*/  FENCE.VIEW.ASYNC.S ;  /* 0x00000000000073c6 */ /* 0x000e360000000000 */
[----:B0-----:R0:W1:Y:S01]  /*0320*/  SYNCS.EXCH.64 URZ, [UR7], UR4 ;  /* 0x00000004073f75b2 */ /* 0x0010620008000100 */
[----:B------:R0:W2:Y:S01]  /*0330*/  SYNCS.EXCH.64 URZ, [UR7+0x20], UR8 ;  /* 0x00002008073f75b2 */ /* 0x0000a20008000100 */
[----:B------:R0:W3:Y:S01]  /*0340*/  SYNCS.EXCH.64 URZ, [UR7+0x8], UR4 ;  /* 0x00000804073f75b2 */ /* 0x0000e20008000100 */
[----:B------:R0:W4:Y:S01]  /*0350*/  SYNCS.EXCH.64 URZ, [UR7+0x28], UR8 ;  /* 0x00002808073f75b2 */ /* 0x0001220008000100 */
[----:B------:R0:W0:Y:S01]  /*0360*/  SYNCS.EXCH.64 URZ, [UR7+0x10], UR4 ;  /* 0x00001004073f75b2 */ /* 0x0000220008000100 */
[----:B------:R0:W0:Y:S01]  /*0370*/  SYNCS.EXCH.64 URZ, [UR7+0x30], UR8 ;  /* 0x00003008073f75b2 */ /* 0x0000220008000100 */
[----:B------:R0:W0:Y:S01]  /*0380*/  SYNCS.EXCH.64 URZ, [UR7+0x18], UR4 ;  /* 0x00001804073f75b2 */ /* 0x0000220008000100 */
[----:B------:R0:W0:Y:S01]  /*0390*/  SYNCS.EXCH.64 URZ, [UR7+0x38], UR8 ;  /* 0x00003808073f75b2 */ /* 0x0000220008000100 */
[----:B------:R-:W-:Y:S01]  /*03a0*/  NOP ;  /* 0x0000000000007918 */ /* 0x000fe20000000000 */
.L_x_2:
[----:B------:R-:W5:Y:S01]  /*03b0*/  SHFL.IDX PT, R10, R0, RZ, 0x1f ;  /* 0x00001fff000a7589 */ /* 0x000f6200000e0000 */
[----:B------:R-:W1:Y:S01]  /*03c0*/  S2UR UR15, SR_CTAID.X ;  /* 0x00000000000f79c3 */ /* 0x000e620000002500 */
[----:B------:R-:W-:Y:S02]  /*03d0*/  ELECT P0, URZ, PT ;  /* 0x00000000003f782f */ /* 0x000fe40003800000 */
[----:B------:R-:W-:Y:S01]  /*03e0*/  SHF.R.S32.HI R11, RZ, 0x1f, R6 ;  /* 0x0000001fff0b7819 */ /* 0x000fe20000011406 */
[----:B------:R1:W2:Y:S01]  /*03f0*/  SHFL.IDX PT, R8, R0, RZ, 0x1f ;  /* 0x00001fff00087589 */ /* 0x0002a200000e0000 */
[----:B------:R-:W-:Y:S02]  /*0400*/  ELECT P1, URZ, PT ;  /* 0x00000000003f782f */ /* 0x000fe40003820000 */
[----:B------:R-:W-:Y:S01]  /*0410*/  LOP3.LUT R2, R2, 0xffffff80, RZ, 0xc0, !PT ;  /* 0xffffff8002027812 */ /* 0x000fe200078ec0ff */
[----:B0-----:R-:W-:Y:S01]  /*0420*/  ULDC UR4, c[0x0][0x150] ;  /* 0x0000540000047ab9 */ /* 0x001fe20000000800 */
[----:B------:R-:W-:Y:S01]  /*0430*/  LEA.HI R11, R11, R6, RZ, 0x2 ;  /* 0x000000060b0b7211 */ /* 0x000fe200078f10ff */
[----:B------:R-:W0:Y:S01]  /*0440*/  S2UR UR8, SR_CTAID.Y ;  /* 0x00000000000879c3 */ /* 0x000e220000002600 */
[----:B------:R-:W-:Y:S01]  /*0450*/  NOP ;  /* 0x0000000000007918 */ /* 0x000fe20000000000 */
[----:B------:R-:W-:Y:S01]  /*0460*/  IMAD.IADD R4, R3, 0x1, -R2 ;  /* 0x0000000103047824 */ /* 0x000fe200078e0a02 */
[----:B------:R-:W-:Y:S01]  /*0470*/  LOP3.LUT R11, R11, 0x3ffffffc, RZ, 0xc0, !PT ;  /* 0x3ffffffc0b0b7812 */ /* 0x000fe200078ec0ff */
[----:B------:R-:W-:Y:S01]  /*0480*/  NOP ;  /* 0x0000000000007918 */ /* 0x000fe20000000000 */
[----:B------:R-:W-:Y:S01]  /*0490*/  ULDC UR17, c[0x0][0x148] ;  /* 0x0000520000117ab9 */ /* 0x000fe20000000800 */
[----:B------:R-:W-:Y:S01]  /*04a0*/  UMOV UR20, 0x80 ;  /* 0x0000008000147882 */ /* 0x000fe20000000000 */
[----:B------:R-:W-:Y:S01]  /*04b0*/  SHF.R.S32.HI R9, RZ, 0x1f, R4 ;  /* 0x0000001fff097819 */ /* 0x000fe20000011404 */
[----:B------:R-:W-:Y:S01]  /*04c0*/  IMAD.IADD R11, R6, 0x1, -R11 ;  /* 0x00000001060b7824 */ /* 0x000fe200078e0a0b */
[----:B------:R-:W-:Y:S01]  /*04d0*/  ULDC UR12, c[0x0][0x144] ;  /* 0x00005100000c7ab9 */ /* 0x000fe20000000800 */
[----:B------:R-:W3:Y:S01]  /*04e0*/  SHFL.IDX PT, R5, R5, RZ, 0x1f ;  /* 0x00001fff05057589 */ /* 0x000ee200000e0000 */
[----:B------:R-:W-:-:S02]  /*04f0*/  LEA.HI R2, R9, R4, RZ, 0x3 ;  /* 0x0000000409027211 */ /* 0x000fc400078f18ff */
[----:B------:R-:W-:Y:S02]  /*0500*/  ISETP.NE.AND P3, PT, RZ, UR19, PT ;  /* 0x00000013ff007c0c */ /* 0x000fe4000bf65270 */
[----:B-----5:R-:W-:Y:S02]  /*0510*/  ISETP.NE.OR P0, PT, R10, RZ, !P0 ;  /* 0x000000ff0a00720c */ /* 0x020fe40004705670 */
[----:B-1----:R-:W-:Y:S02]  /*0520*/  I2FP.F32.U32 R0, UR15 ;  /* 0x0000000f00007c45 */ /* 0x002fe40008201000 */
[----:B--2---:R-:W-:Y:S02]  /*0530*/  ISETP.NE.OR P1, PT, R8, RZ, !P1 ;  /* 0x000000ff0800720c */ /* 0x004fe40004f25670 */
[----:B------:R-:W-:Y:S01]  /*0540*/  SHF.R.S32.HI R7, RZ, 0x3, R2 ;  /* 0x00000003ff077819 */ /* 0x000fe20000011402 */
[----:B------:R-:W-:Y:S01]  /*0550*/  FMUL R0, R0, UR4 ;  /* 0x0000000400007c20 */ /* 0x000fe20008400000 */
[----:B------:R-:W-:Y:S01]  /*0560*/  ULDC UR4, c[0x0][0x154] ;  /* 0x0000550000047ab9 */ /* 0x000fe20000000800 */
[----:B0-----:R-:W-:-:S02]  /*0570*/  I2FP.F32.U32 R6, UR8 ;  /* 0x0000000800067c45 */ /* 0x001fc40008201000 */
[----:B------:R-:W-:Y:S02]  /*0580*/  SHF.R.S32.HI R2, RZ, 0x1f, R2 ;  /* 0x0000001fff027819 */ /* 0x000fe40000011402 */
[----:B------:R-:W-:Y:S01]  /*0590*/  VOTEU.ALL UP2, P0 ;  /* 0x00000000003f7886 */ /* 0x000fe20000040000 */
[----:B------:R-:W-:Y:S01]  /*05a0*/  FMUL R6, R6, UR4 ;  /* 0x0000000406067c20 */ /* 0x000fe20008400000 */
[----:B------:R-:W0:Y:S01]  /*05b0*/  F2I.U32.TRUNC.NTZ R0, R0 ;  /* 0x0000000000007305 */ /* 0x000e22000020f000 */
[----:B------:R-:W-:Y:S01]  /*05c0*/  LEA.HI R2, R2, R7, RZ, 0x2 ;  /* 0x0000000702027211 */ /* 0x000fe200078f10ff */
[----:B------:R-:W-:Y:S01]  /*05d0*/  VOTEU.ALL UP3, P1 ;  /* 0x00000000003f7886 */ /* 0x000fe20000860000 */
[----:B------:R-:W1:Y:S01]  /*05e0*/  @!UP2 S2UR UR11, SR_CgaCtaId ;  /* 0x00000000000ba9c3 */ /* 0x000e620000008800 */
[----:B------:R-:W-:Y:S01]  /*05f0*/  UMOV UR4, 0x20 ;  /* 0x0000002000047882 */ /* 0x000fe20000000000 */
[----:B------:R-:W-:Y:S01]  /*0600*/  LOP3.LUT R2, R2, 0xfffffffc, RZ, 0xc0, !PT ;  /* 0xfffffffc02027812 */ /* 0x000fe200078ec0ff */
[----:B------:R-:W-:Y:S01]  /*0610*/  @!UP2 UMOV UR10, 0x400 ;  /* 0x00000400000aa882 */ /* 0x000fe20000000000 */
[----:B------:R-:W-:-:S04]  /*0620*/  @!UP2 UIADD3 UR4, -UR4, 0x100000, URZ ;  /* 0x001000000404a890 */ /* 0x000fc8000fffe13f */
[----:B------:R-:W-:Y:S02]  /*0630*/  @!UP2 USHF.L.U32 UR5, UR4, 0xb, URZ ;  /* 0x0000000b0405a899 */ /* 0x000fe4000800063f */
[----:B------:R-:W-:Y:S01]  /*0640*/  @!UP2 USHF.L.U32 UR4, UR4, 0x1, URZ ;  /* 0x000000010404a899 */ /* 0x000fe2000800063f */
[----:B------:R-:W2:Y:S01]  /*0650*/  F2I.U32.TRUNC.NTZ R6, R6 ;  /* 0x0000000600067305 */ /* 0x000ea2000020f000 */
[----:B------:R-:W-:Y:S01]  /*0660*/  VOTEU.ALL UP0, P0 ;  /* 0x00000000003f7886 */ /* 0x000fe20000000000 */
[----:B------:R-:W-:Y:S01]  /*0670*/  IMAD.IADD R2, R7, 0x1, -R2 ;  /* 0x0000000107027824 */ /* 0x000fe200078e0a02 */
[----:B------:R-:W5:Y:S01]  /*0680*/  @!UP3 S2UR UR18, SR_CgaCtaId ;  /* 0x000000000012b9c3 */ /* 0x000f620000008800 */
[----:B------:R-:W-:Y:S01]  /*0690*/  VOTEU.ALL UP1, P0 ;  /* 0x00000000003f7886 */ /* 0x000fe20000020000 */
[----:B------:R-:W-:Y:S01]  /*06a0*/  @!UP3 UMOV UR16, 0x400 ;  /* 0x000004000010b882 */ /* 0x000fe20000000000 */
[----:B------:R-:W-:Y:S01]  /*06b0*/  IMAD R2, R11, 0x4, R2 ;  /* 0x000000040b027824 */ /* 0x000fe200078e0202 */
[----:B0-----:R-:W-:Y:S01]  /*06c0*/  R2UR UR7, R0 ;  /* 0x00000000000772ca */ /* 0x001fe200000e0000 */
[----:B------:R-:W-:Y:S01]  /*06d0*/  VOTEU.ALL UP4, P1 ;  /* 0x00000000003f7886 */ /* 0x000fe20000880000 */
[----:B------:R-:W-:Y:S01]  /*06e0*/  VOTEU.ALL UP5, P1 ;  /* 0x00000000003f7886 */ /* 0x000fe200008a0000 */
[----:B------:R-:W-:Y:S01]  /*06f0*/  IMAD.SHL.U32 R7, R2, 0x4, RZ ;  /* 0x0000000402077824 */ /* 0x000fe200078e00ff */
[----:B------:R-:W0:Y:S01]  /*0700*/  LDC R0, c[0x0][0x140] ;  /* 0x00005000ff007b82 */ /* 0x000e220000000800 */
[----:B------:R-:W-:-:S02]  /*0710*/  LOP3.LUT P0, RZ, R4, 0x7, RZ, 0xc0, !PT ;  /* 0x0000000704ff7812 */ /* 0x000fc4000780c0ff */
[----:B--2---:R-:W-:Y:S02]  /*0720*/  R2UR UR9, R6 ;  /* 0x00000000060972ca */ /* 0x004fe400000e0000 */
[----:B------:R-:W-:Y:S01]  /*0730*/  LOP3.LUT R22, R2, 0xc, R7, 0x78, !PT ;  /* 0x0000000c02167812 */ /* 0x000fe200078e7807 */
[----:B-1----:R-:W-:Y:S02]  /*0740*/  @!UP2 ULEA UR13, UR11, UR10, 0x18 ;  /* 0x0000000a0b0da291 */ /* 0x002fe4000f8ec03f */
[----:B------:R-:W-:-:S04]  /*0750*/  @!UP3 UIADD3 UR10, -UR20, 0x100000, URZ ;  /* 0x00100000140ab890 */ /* 0x000fc8000fffe13f */
[----:B------:R-:W-:Y:S02]  /*0760*/  @!UP3 USHF.L.U32 UR11, UR10, 0xb, URZ ;  /* 0x0000000b0a0bb899 */ /* 0x000fe4000800063f */
[----:B------:R-:W-:Y:S01]  /*0770*/  @!UP3 USHF.L.U32 UR10, UR10, 0x1, URZ ;  /* 0x000000010a0ab899 */ /* 0x000fe2000800063f */
[----:B------:R-:W-:Y:S01]  /*0780*/  ISETP.LT.U32.AND P0, PT, R22, 0x4, !P0 ;  /* 0x000000041600780c */ /* 0x000fe20004701070 */
[----:B------:R-:W-:Y:S01]  /*0790*/  UIADD3 UR7, -UR7, URZ, URZ ;  /* 0x0000003f07077290 */ /* 0x000fe2000fffe13f */
[----:B------:R-:W-:Y:S01]  /*07a0*/  VOTEU.ALL UP2, P1 ;  /* 0x00000000003f7886 */ /* 0x000fe20000840000 */
[----:B-----5:R-:W-:Y:S02]  /*07b0*/  @!UP3 ULEA UR16, UR18, UR16, 0x18 ;  /* 0x000000101210b291 */ /* 0x020fe4000f8ec03f */
[----:B------:R-:W-:Y:S01]  /*07c0*/  UIADD3 UR9, -UR9, URZ, URZ ;  /* 0x0000003f09097290 */ /* 0x000fe2000fffe13f */
[----:B------:R-:W1:Y:S02]  /*07d0*/  FENCE.VIEW.ASYNC.S ;  /* 0x00000000000073c6 */ /* 0x000e640000000000 */
[----:B-1----:R-:W1:Y:S01]  /*07e0*/  @!UP0 SYNCS.EXCH.64 URZ, [UR13+0x70], UR4 ;  /* 0x000070040d3f85b2 */ /* 0x002e620008000100 */
[----:B------:R-:W-:Y:S01]  /*07f0*/  UIMAD UR7, UR12, UR7, UR15 ;  /* 0x000000070c0772a4 */ /* 0x000fe2000f8e020f */
[----:B------:R-:W-:Y:S01]  /*0800*/  VOTEU.ALL UP3, P1 ;  /* 0x00000000003f7886 */ /* 0x000fe20000860000 */
[----:B0-----:R-:W-:Y:S01]  /*0810*/  ISETP.EQ.U32.AND P2, PT, R0, 0x1, PT ;  /* 0x000000010000780c */ /* 0x001fe20003f42070 */
[----:B------:R0:W2:Y:S01]  /*0820*/  @!UP1 SYNCS.EXCH.64 URZ, [UR13+0x78], UR4 ;  /* 0x000078040d3f95b2 */ /* 0x0000a20008000100 */
[----:B------:R-:W-:Y:S01]  /*0830*/  NOP ;  /* 0x0000000000007918 */ /* 0x000fe20000000000 */
[----:B0-----:R-:W-:Y:S01]  /*0840*/  UIMAD UR4, UR17, UR9, UR8 ;  /* 0x00000009110472a4 */ /* 0x001fe2000f8e0208 */
[----:B------:R0:W0:Y:S05]  /*0850*/  @!UP2 SYNCS.EXCH.64 URZ, [UR16+0x50], UR10 ;  /* 0x0000500a103fa5b2 */ /* 0x00002a0008000100 */
[----:B------:R-:W-:-:S04]  /*0860*/  ISETP.NE.AND P1, PT, R22, UR4, PT ;  /* 0x0000000416007c0c */ /* 0x000fc8000bf25270 */
[----:B------:R-:W-:-:S04]  /*0870*/  ISETP.EQ.OR P1, PT, RZ, UR7, !P1 ;  /* 0x00000007ff007c0c */ /* 0x000fc8000cf22670 */
[----:B------:R-:W-:-:S04]  /*0880*/  PLOP3.LUT P0, PT, P0, P1, PT, 0x80, 0x0 ;  /* 0x000000000000781c */ /* 0x000fc80000703070 */
[----:B------:R-:W-:Y:S01]  /*0890*/  P2R R99, PR, RZ, 0x1 ;  /* 0x00000001ff637803 */ /* 0x000fe20000000000 */
[----:B------:R0:W0:Y:S01]  /*08a0*/  @!UP3 SYNCS.EXCH.64 URZ, [UR16+0x58], UR10 ;  /* 0x0000580a103fb5b2 */ /* 0x0000220008000100 */
[----:B------:R0:W0:Y:S01]  /*08b0*/  @!UP4 SYNCS.EXCH.64 URZ, [UR16+0x60], UR10 ;  /* 0x0000600a103fc5b2 */ /* 0x0000220008000100 */
[----:B------:R0:W0:Y:S01]  /*08c0*/  @!UP5 SYNCS.EXCH.64 URZ, [UR16+0x68], UR10 ;  /* 0x0000680a103fd5b2 */ /* 0x0000220008000100 */
[----:B------:R-:W-:Y:S01]  /*08d0*/  NOP ;  /* 0x0000000000007918 */ /* 0x000fe20000000000 */
[----:B-123--:R-:W-:Y:S05]  /*08e0*/  @!P2 BRA `(.L_x_3) ;  /* 0x000000000008a947 */ /* 0x00efea0003800000 */
[----:B0---4-:R-:W-:Y:S01]  /*08f0*/  UCGABAR_ARV ;  /* 0x00000000000079c7 */ /* 0x011fe20008000000 */
[----:B------:R-:W-:Y:S05]  /*0900*/  BRA `(.L_x_4) ;  /* 0x0000000000047947 */ /* 0x000fea0003800000 */
.L_x_3:
[----:B0---4-:R-:W-:Y:S01]  /*0910*/  NOP ;  /* 0x0000000000007918 */ /* 0x011fe20000000000 */
.L_x_4:
[----:B------:R-:W-:Y:S01]  /*0920*/  ULDC.64 UR4, c[0x0][0x598] ;  /* 0x0001660000047ab9 */ /* 0x000fe20000000a00 */
[----:B------:R-:W-:Y:S01]  /*0930*/  ULDC.64 UR54, c[0x0][0x208] ;  /* 0x0000820000367ab9 */ /* 0x000fe20000000a00 */
[----:B------:R-:W-:-:S04]  /*0940*/  ISETP.NE.U32.AND P0, PT, RZ, UR4, PT ;  /* 0x00000004ff007c0c */ /* 0x000fc8000bf05070 */
[----:B------:R-:W-:-:S13]  /*0950*/  ISETP.NE.AND.EX P0, PT, RZ, UR5, PT, P0 ;  /* 0x00000005ff007c0c */ /* 0x000fda000bf05300 */
[----:B------:R-:W-:Y:S05]  /*0960*/  @!P0 BRA `(.L_x_5) ;  /* 0x00000000001c8947 */ /* 0x000fea0003800000 */
[----:B------:R-:W0:Y:S02]  /*0970*/  LDC.64 R6, c[0x0][0x598] ;  /* 0x00016600ff067b82 */ /* 0x000e240000000a00 */
[----:B0-----:R-:W2:Y:S02]  /*0980*/  LDG.E.64 R6, desc[UR54][R6.64] ;  /* 0x0000003606067981 */ /* 0x001ea4000c1e1b00 */
[----:B--2---:R-:W-:-:S04]  /*0990*/  ISETP.NE.U32.AND P0, PT, R6, RZ, PT ;  /* 0x000000ff0600720c */ /* 0x004fc80003f05070 */
[----:B------:R-:W-:-:S13]  /*09a0*/  ISETP.NE.AND.EX P0, PT, R7, RZ, PT, P0 ;  /* 0x000000ff0700720c */ /* 0x000fda0003f05300 */
[----:B------:R-:W-:Y:S05]  /*09b0*/  @!P0 BRA `(.L_x_5) ;  /* 0x0000000000088947 */ /* 0x000fea0003800000 */
[----:B------:R0:W5:Y:S01]  /*09c0*/  LD.E R23, desc[UR54][R6.64] ;  /* 0x0000003606177980 */ /* 0x000162000c101900 */
[----:B------:R-:W-:Y:S05]  /*09d0*/  BRA `(.L_x_6) ;  /* 0x0000000000247947 */ /* 0x000fea0003800000 */
.L_x_5:
[----:B------:R-:W-:Y:S02]  /*09e0*/  ULDC.64 UR4, c[0x0][0x588] ;  /* 0x0001620000047ab9 */ /* 0x000fe40000000a00 */
[----:B------:R-:W-:-:S04]  /*09f0*/  ISETP.NE.U32.AND P0, PT, RZ, UR4, PT ;  /* 0x00000004ff007c0c */ /* 0x000fc8000bf05070 */
[----:B------:R-:W-:-:S13]  /*0a00*/  ISETP.NE.AND.EX P0, PT, RZ, UR5, PT, P0 ;  /* 0x00000005ff007c0c */ /* 0x000fda000bf05300 */
[----:B------:R-:W-:Y:S05]  /*0a10*/  @!P0 BRA `(.L_x_7) ;  /* 0x00000000000c8947 */ /* 0x000fea0003800000 */
[----:B------:R-:W0:Y:S02]  /*0a20*/  LDC.64 R6, c[0x0][0x588] ;  /* 0x00016200ff067b82 */ /* 0x000e240000000a00 */
[----:B0-----:R1:W5:Y:S01]  /*0a30*/  LDG.E R23, desc[UR54][R6.64] ;  /* 0x0000003606177981 */ /* 0x001362000c1e1900 */
[----:B------:R-:W-:Y:S05]  /*0a40*/  BRA `(.L_x_6) ;  /* 0x0000000000087947 */ /* 0x000fea0003800000 */
.L_x_7:
[----:B------:R-:W-:Y:S02]  /*0a50*/  ULDC UR4, c[0x0][0x580] ;  /* 0x0001600000047ab9 */ /* 0x000fe40000000800 */
[----:B------:R-:W-:-:S07]  /*0a60*/  IMAD.U32 R23, RZ, RZ, UR4 ;  /* 0x00000004ff177e24 */ /* 0x000fce000f8e00ff */
.L_x_6:
[----:B------:R-:W-:Y:S02]  /*0a70*/  ULDC.64 UR4, c[0x0][0x5a0] ;  /* 0x0001680000047ab9 */ /* 0x000fe40000000a00 */
[----:B------:R-:W-:-:S04]  /*0a80*/  ISETP.NE.U32.AND P0, PT, RZ, UR4, PT ;  /* 0x00000004ff007c0c */ /* 0x000fc8000bf05070 */
[----:B------:R-:W-:-:S13]  /*0a90*/  ISETP.NE.AND.EX P0, PT, RZ, UR5, PT, P0 ;  /* 0x00000005ff007c0c */ /* 0x000fda000bf05300 */
[----:B------:R-:W-:Y:S05]  /*0aa0*/  @!P0 BRA `(.L_x_8) ;  /* 0x00000000001c8947 */ /* 0x000fea0003800000 */
[----:B01----:R-:W0:Y:S02]  /*0ab0*/  LDC.64 R6, c[0x0][0x5a0] ;  /* 0x00016800ff067b82 */ /* 0x003e240000000a00 */
[----:B0-----:R-:W2:Y:S02]  /*0ac0*/  LDG.E.64 R6, desc[UR54][R6.64] ;  /* 0x0000003606067981 */ /* 0x001ea4000c1e1b00 */
[----:B--2---:R-:W-:-:S04]  /*0ad0*/  ISETP.NE.U32.AND P0, PT, R6, RZ, PT ;  /* 0x000000ff0600720c */ /* 0x004fc80003f05070 */
[----:B------:R-:W-:-:S13]  /*0ae0*/  ISETP.NE.AND.EX P0, PT, R7, RZ, PT, P0 ;  /* 0x000000ff0700720c */ /* 0x000fda0003f05300 */
[----:B------:R-:W-:Y:S05]  /*0af0*/  @!P0 BRA `(.L_x_8) ;  /* 0x0000000000088947 */ /* 0x000fea0003800000 */
[----:B------:R0:W5:Y:S01]  /*0b00*/  LD.E R88, desc[UR54][R6.64] ;  /* 0x0000003606587980 */ /* 0x000162000c101900 */
[----:B------:R-:W-:Y:S05]  /*0b10*/  BRA `(.L_x_9) ;  /* 0x0000000000247947 */ /* 0x000fea0003800000 */
.L_x_8:
[----:B------:R-:W-:Y:S02]  /*0b20*/  ULDC.64 UR4, c[0x0][0x590] ;  /* 0x0001640000047ab9 */ /* 0x000fe40000000a00 */
[----:B------:R-:W-:-:S04]  /*0b30*/  ISETP.NE.U32.AND P0, PT, RZ, UR4, PT ;  /* 0x00000004ff007c0c */ /* 0x000fc8000bf05070 */
[----:B------:R-:W-:-:S13]  /*0b40*/  ISETP.NE.AND.EX P0, PT, RZ, UR5, PT, P0 ;  /* 0x00000005ff007c0c */ /* 0x000fda000bf05300 */
[----:B------:R-:W-:Y:S05]  /*0b50*/  @!P0 BRA `(.L_x_10) ;  /* 0x00000000000c8947 */ /* 0x000fea0003800000 */
[----:B------:R-:W2:Y:S02]  /*0b60*/  LDC.64 R88, c[0x0][0x590] ;  /* 0x00016400ff587b82 */ /* 0x000ea40000000a00 */
[----:B--2---:R2:W5:Y:S01]  /*0b70*/  LDG.E R88, desc[UR54][R88.64] ;  /* 0x0000003658587981 */ /* 0x004562000c1e1900 */
[----:B------:R-:W-:Y:S05]  /*0b80*/  BRA `(.L_x_9) ;  /* 0x0000000000087947 */ /* 0x000fea0003800000 */
.L_x_10:
[----:B------:R-:W-:Y:S02]  /*0b90*/  ULDC UR4, c[0x0][0x584] ;  /* 0x0001610000047ab9 */ /* 0x000fe40000000800 */
[----:B------:R-:W-:-:S07]  /*0ba0*/  IMAD.U32 R88, RZ, RZ, UR4 ;  /* 0x00000004ff587e24 */ /* 0x000fce000f8e00ff */
.L_x_9:
[----:B------:R-:W-:Y:S01]  /*0bb0*/  ULDC UR4, c[0x0][0x65c] ;  /* 0x0001970000047ab9 */ /* 0x000fe20000000800 */
[----:B01----:R-:W0:Y:S01]  /*0bc0*/  LDC.64 R6, c[0x0][0x650] ;  /* 0x00019400ff067b82 */ /* 0x003e220000000a00 */
[----:B------:R-:W-:Y:S01]  /*0bd0*/  UISETP.NE.AND UP2, UPT, UR4, 0x1, UPT ;  /* 0x000000010400788c */ /* 0x000fe2000bf45270 */
[----:B------:R-:W-:Y:S01]  /*0be0*/  IMAD.MOV.U32 R18, RZ, RZ, -0x1 ;  /* 0xffffffffff127424 */ /* 0x000fe200078e00ff */
[----:B------:R-:W-:Y:S01]  /*0bf0*/  UISETP.NE.AND UP0, UPT, UR19, 0x2, UPT ;  /* 0x000000021300788c */ /* 0x000fe2000bf05270 */
[----:B------:R-:W-:Y:S01]  /*0c00*/  IMAD.MOV.U32 R2, RZ, RZ, -0x1 ;  /* 0xffffffffff027424 */ /* 0x000fe200078e00ff */
[----:B------:R-:W-:Y:S01]  /*0c10*/  UP2UR UR38, UPR, URZ, 0x4 ;  /* 0x000000043f267883 */ /* 0x000fe20008000000 */
[----:B------:R-:W-:-:S06]  /*0c20*/  IMAD.MOV.U32 R19, RZ, RZ, -0x1 ;  /* 0xffffffffff137424 */ /* 0x000fcc00078e00ff */
[----:B------:R-:W-:Y:S01]  /*0c30*/  @UP2 ULDC UR12, c[0x0][0x10] ;  /* 0x00000400000c2ab9 */ /* 0x000fe20000000800 */
[----:B------:R-:W-:Y:S01]  /*0c40*/  @UP2 UMOV UR4, UR8 ;  /* 0x0000000800042c82 */ /* 0x000fe20008000000 */
[----:B------:R-:W-:Y:S01]  /*0c50*/  @UP2 UMOV UR5, URZ ;  /* 0x0000003f00052c82 */ /* 0x000fe20008000000 */
[----:B------:R-:W-:Y:S01]  /*0c60*/  @!UP2 ULDC UR16, c[0x0][0xc] ;  /* 0x000003000010aab9 */ /* 0x000fe20000000800 */
[----:B------:R-:W-:Y:S01]  /*0c70*/  @UP2 UIMAD.WIDE.U32 UR12, UR15, UR12, UR4 ;  /* 0x0000000c0f0c22a5 */ /* 0x000fe2000f8e0004 */
[----:B------:R-:W-:Y:S02]  /*0c80*/  ULDC UR10, c[0x0][0xc] ;  /* 0x00000300000a7ab9 */ /* 0x000fe40000000800 */
[----:B------:R-:W-:Y:S01]  /*0c90*/  @UP2 UMOV UR4, URZ ;  /* 0x0000003f00042c82 */ /* 0x000fe20008000000 */
[----:B------:R-:W-:Y:S01]  /*0ca0*/  UMOV UR5, URZ ;  /* 0x0000003f00057c82 */ /* 0x000fe20008000000 */
[----:B------:R-:W-:Y:S01]  /*0cb0*/  @UP2 UIADD3 UR18, UR13, UR4, URZ ;  /* 0x000000040d122290 */ /* 0x000fe2000fffe03f */
[----:B------:R-:W-:-:S02]  /*0cc0*/  ULDC UR11, c[0x0][0x10] ;  /* 0x00000400000b7ab9 */ /* 0x000fc40000000800 */
[----:B------:R-:W-:Y:S01]  /*0cd0*/  UMOV UR4, UR15 ;  /* 0x0000000f00047c82 */ /* 0x000fe20008000000 */
[----:B------:R-:W-:Y:S02]  /*0ce0*/  UIMAD.WIDE.U32 UR10, UR10, UR11, URZ ;  /* 0x0000000b0a0a72a5 */ /* 0x000fe4000f8e003f */
[----:B------:R-:W-:Y:S01]  /*0cf0*/  @!UP2 UIMAD.WIDE.U32 UR4, UR8, UR16, UR4 ;  /* 0x000000100804a2a5 */ /* 0x000fe2000f8e0004 */
[----:B------:R-:W-:Y:S02]  /*0d00*/  ULDC UR13, c[0x0][0x14] ;  /* 0x00000500000d7ab9 */ /* 0x000fe40000000800 */
[----:B------:R-:W-:Y:S02]  /*0d10*/  UIMAD.WIDE.U32 UR52, UR10, UR13, URZ ;  /* 0x0000000d0a3472a5 */ /* 0x000fe4000f8e003f */
[----:B------:R-:W-:Y:S02]  /*0d20*/  UIMAD UR39, UR11, UR13, URZ ;  /* 0x0000000d0b2772a4 */ /* 0x000fe4000f8e023f */
[----:B------:R-:W-:Y:S01]  /*0d30*/  @!UP2 UMOV UR12, UR4 ;  /* 0x00000004000cac82 */ /* 0x000fe20008000000 */
[----:B------:R-:W-:Y:S01]  /*0d40*/  @!UP2 UMOV UR18, UR5 ;  /* 0x000000050012ac82 */ /* 0x000fe20008000000 */
[----:B------:R-:W-:-:S02]  /*0d50*/  UIADD3 UR39, UR53, UR39, URZ ;  /* 0x0000002735277290 */ /* 0x000fc4000fffe03f */
[----:B------:R-:W-:-:S04]  /*0d60*/  UIADD3 UR4, UP1, UR12, UR52, URZ ;  /* 0x000000340c047290 */ /* 0x000fc8000ff3e03f */
[----:B------:R-:W-:Y:S02]  /*0d70*/  UIADD3.X UR5, UR18, UR39, URZ, UP1, !UPT ;  /* 0x0000002712057290 */ /* 0x000fe40008ffe43f */
[----:B------:R-:W-:Y:S02]  /*0d80*/  USEL UR4, UR4, UR12, !UP0 ;  /* 0x0000000c04047287 */ /* 0x000fe4000c000000 */
[----:B------:R-:W-:-:S04]  /*0d90*/  USEL UR5, UR5, UR18, !UP0 ;  /* 0x0000001205057287 */ /* 0x000fc8000c000000 */
[----:B0-----:R-:W-:Y:S01]  /*0da0*/  ISETP.LE.U32.AND P0, PT, R6, UR4, PT ;  /* 0x0000000406007c0c */ /* 0x001fe2000bf03070 */
[----:B------:R-:W-:Y:S02]  /*0db0*/  IMAD.U32 R16, RZ, RZ, UR4 ;  /* 0x00000004ff107e24 */ /* 0x000fe4000f8e00ff */
[----:B------:R-:W-:Y:S02]  /*0dc0*/  IMAD.U32 R0, RZ, RZ, UR5 ;  /* 0x00000005ff007e24 */ /* 0x000fe4000f8e00ff */
[----:B------:R-:W-:-:S03]  /*0dd0*/  IMAD.U32 R17, RZ, RZ, UR5 ;  /* 0x00000005ff117e24 */ /* 0x000fc6000f8e00ff */
[----:B------:R-:W-:Y:S02]  /*0de0*/  ISETP.GE.U32.AND.EX P0, PT, R0, R7, PT, P0 ;  /* 0x000000070000720c */ /* 0x000fe40003f06100 */
[----:B------:R-:W-:-:S11]  /*0df0*/  PRMT R0, RZ, 0x7610, R0 ;  /* 0x00007610ff007816 */ /* 0x000fd60000000000 */
[----:B------:R-:W-:Y:S05]  /*0e00*/  @P0 BRA `(.L_x_11) ;  /* 0x0000000400500947 */ /* 0x000fea0003800000 */
[----:B------:R-:W-:Y:S01]  /*0e10*/  ULDC.64 UR18, c[0x0][0x628] ;  /* 0x00018a0000127ab9 */ /* 0x000fe20000000a00 */
[C---:B------:R-:W-:Y:S01]  /*0e20*/  R2UR UR20, R16.reuse ;  /* 0x00000000101472ca */ /* 0x040fe200000e0000 */
[----:B------:R-:W-:Y:S01]  /*0e30*/  ULDC UR16, c[0x0][0x630] ;  /* 0x00018c0000107ab9 */ /* 0x000fe20000000800 */
[----:B------:R-:W-:Y:S02]  /*0e40*/  ISETP.NE.U32.AND P0, PT, RZ, UR18, PT ;  /* 0x00000012ff007c0c */ /* 0x000fe4000bf05070 */
[----:B------:R-:W-:Y:S02]  /*0e50*/  R2UR UR4, R16 ;  /* 0x00000000100472ca */ /* 0x000fe400000e0000 */
[----:B------:R-:W-:Y:S02]  /*0e60*/  ISETP.NE.AND.EX P0, PT, RZ, UR19, PT, P0 ;  /* 0x00000013ff007c0c */ /* 0x000fe4000bf05300 */
[----:B------:R-:W-:-:S11]  /*0e70*/  R2UR UR5, R17 ;  /* 0x00000000110572ca */ /* 0x000fd600000e0000 */
[----:B------:R-:W-:Y:S05]  /*0e80*/  @!P0 BRA `(.L_x_12) ;  /* 0x0000000000308947 */ /* 0x000fea0003800000 */
[----:B------:R-:W-:Y:S01]  /*0e90*/  R2UR UR4, R16 ;  /* 0x00000000100472ca */ /* 0x000fe200000e0000 */
[----:B------:R-:W-:Y:S01]  /*0ea0*/  ULDC UR12, c[0x0][0x634] ;  /* 0x00018d00000c7ab9 */ /* 0x000fe20000000800 */
[----:B------:R-:W-:-:S11]  /*0eb0*/  R2UR UR15, R17 ;  /* 0x00000000110f72ca */ /* 0x000fd600000e0000 */
[----:B------:R-:W-:-:S04]  /*0ec0*/  UIADD3 UR12, UP1, UR4, UR12, URZ ;  /* 0x0000000c040c7290 */ /* 0x000fc8000ff3e03f */
[----:B------:R-:W-:-:S04]  /*0ed0*/  UIADD3.X UR15, URZ, UR15, URZ, UP1, !UPT ;  /* 0x0000000f3f0f7290 */ /* 0x000fc80008ffe43f */
[----:B------:R-:W-:-:S04]  /*0ee0*/  UIMAD.WIDE.U32 UR4, UR15, UR18, URZ ;  /* 0x000000120f0472a5 */ /* 0x000fc8000f8e003f */
[----:B------:R-:W-:Y:S02]  /*0ef0*/  UIMAD.WIDE.U32 UR10, UP1, UR12, UR19, UR4 ;  /* 0x000000130c0a72a5 */ /* 0x000fe4000f820004 */
[----:B------:R-:W-:Y:S02]  /*0f00*/  UIMAD.WIDE.U32 UR4, UR12, UR18, URZ ;  /* 0x000000120c0472a5 */ /* 0x000fe4000f8e003f */
[----:B------:R-:W-:Y:S02]  /*0f10*/  UIADD3.X UR13, URZ, URZ, URZ, UP1, !UPT ;  /* 0x0000003f3f0d7290 */ /* 0x000fe40008ffe43f */
[----:B------:R-:W-:Y:S01]  /*0f20*/  UIADD3 URZ, UP1, UR5, UR10, URZ ;  /* 0x0000000a053f7290 */ /* 0x000fe2000ff3e03f */
[----:B------:R-:W-:-:S03]  /*0f30*/  UMOV UR12, UR11 ;  /* 0x0000000b000c7c82 */ /* 0x000fc60008000000 */
[----:B------:R-:W-:-:S12]  /*0f40*/  UIMAD.WIDE.U32.X UR4, UR15, UR19, UR12, UP1 ;  /* 0x000000130f0472a5 */ /* 0x000fd800088e040c */
.L_x_12:
[----:B------:R-:W-:Y:S01]  /*0f50*/  USHF.R.U64 UR4, UR4, UR16, UR5 ;  /* 0x0000001004047299 */ /* 0x000fe20008001205 */
[----:B------:R-:W-:Y:S01]  /*0f60*/  R2UR UR11, R17 ;  /* 0x00000000110b72ca */ /* 0x000fe200000e0000 */
[----:B------:R-:W-:Y:S02]  /*0f70*/  USHF.R.U32.HI UR5, URZ, UR16, UR5 ;  /* 0x000000103f057299 */ /* 0x000fe40008011605 */
[----:B------:R-:W-:Y:S01]  /*0f80*/  UIADD3 UR12, UP1, URZ, -UR4, URZ ;  /* 0x800000043f0c7290 */ /* 0x000fe2000ff3e03f */
[----:B------:R-:W-:Y:S01]  /*0f90*/  ULDC.64 UR18, c[0x0][0x620] ;  /* 0x0001880000127ab9 */ /* 0x000fe20000000a00 */
[----:B------:R-:W-:Y:S02]  /*0fa0*/  UISETP.NE.AND UP2, UPT, UR38, URZ, UPT ;  /* 0x0000003f2600728c */ /* 0x000fe4000bf45270 */
[----:B------:R-:W-:Y:S01]  /*0fb0*/  UIADD3.X UR5, URZ, ~UR5, URZ, UP1, !UPT ;  /* 0x800000053f057290 */ /* 0x000fe20008ffe43f */
[----:B------:R-:W-:Y:S01]  /*0fc0*/  UMOV UR10, UR20 ;  /* 0x00000014000a7c82 */ /* 0x000fe20008000000 */
[----:B------:R-:W-:-:S02]  /*0fd0*/  ULDC UR13, c[0x0][0x618] ;  /* 0x00018600000d7ab9 */ /* 0x000fc40000000800 */
[----:B------:R-:W-:Y:S02]  /*0fe0*/  UIMAD UR5, UR5, UR18, URZ ;  /* 0x00000012050572a4 */ /* 0x000fe4000f8e023f */
[----:B------:R-:W-:Y:S02]  /*0ff0*/  UIMAD.WIDE.U32 UR10, UR12, UR18, UR10 ;  /* 0x000000120c0a72a5 */ /* 0x000fe4000f8e000a */
[----:B------:R-:W-:Y:S02]  /*1000*/  UIMAD UR12, UR12, UR19, UR5 ;  /* 0x000000130c0c72a4 */ /* 0x000fe4000f8e0205 */
[----:B------:R-:W-:Y:S02]  /*1010*/  @UP2 UIMAD UR7, UR17, UR9, UR8 ;  /* 0x00000009110722a4 */ /* 0x000fe4000f8e0208 */
[----:B------:R-:W-:Y:S01]  /*1020*/  UIADD3 UR11, UR11, UR12, URZ ;  /* 0x0000000c0b0b7290 */ /* 0x000fe2000fffe03f */
[----:B------:R-:W-:Y:S01]  /*1030*/  ULDC.64 UR8, c[0x0][0x640] ;  /* 0x0001900000087ab9 */ /* 0x000fe20000000a00 */
[----:B------:R-:W-:-:S02]  /*1040*/  ULDC UR15, c[0x0][0x608] ;  /* 0x00018200000f7ab9 */ /* 0x000fc40000000800 */
[----:B------:R-:W-:Y:S01]  /*1050*/  USHF.R.U64 UR20, UR10, UR13, UR11 ;  /* 0x0000000d0a147299 */ /* 0x000fe2000800120b */
[----:B------:R-:W-:Y:S01]  /*1060*/  ISETP.NE.U32.AND P0, PT, RZ, UR8, PT ;  /* 0x00000008ff007c0c */ /* 0x000fe2000bf05070 */
[----:B------:R-:W-:Y:S01]  /*1070*/  USHF.R.U32.HI UR11, URZ, UR13, UR11 ;  /* 0x0000000d3f0b7299 */ /* 0x000fe2000801160b */
[----:B------:R-:W-:Y:S02]  /*1080*/  ULDC UR21, c[0x0][0x658] ;  /* 0x0001960000157ab9 */ /* 0x000fe40000000800 */
[----:B------:R-:W-:Y:S01]  /*1090*/  ISETP.NE.AND.EX P0, PT, RZ, UR9, PT, P0 ;  /* 0x00000009ff007c0c */ /* 0x000fe2000bf05300 */
[----:B------:R-:W-:Y:S02]  /*10a0*/  USHF.R.U64 UR25, UR20, UR15, UR11 ;  /* 0x0000000f14197299 */ /* 0x000fe4000800120b */
[----:B------:R-:W-:Y:S01]  /*10b0*/  USHF.R.U32.HI UR11, URZ, UR15, UR11 ;  /* 0x0000000f3f0b7299 */ /* 0x000fe2000801160b */
[----:B------:R-:W-:Y:S01]  /*10c0*/  UMOV UR10, 0xffffffff ;  /* 0xffffffff000a7882 */ /* 0x000fe20000000000 */
[----:B------:R-:W-:Y:S01]  /*10d0*/  ULDC UR5, c[0x0][0x600] ;  /* 0x0001800000057ab9 */ /* 0x000fe20000000800 */
[----:B------:R-:W-:-:S02]  /*10e0*/  USHF.L.U32 UR10, UR10, UR21, URZ ;  /* 0x000000150a0a7299 */ /* 0x000fc4000800063f */
[----:B------:R-:W-:Y:S02]  /*10f0*/  USHF.R.U64 UR26, UR25, UR21, UR11 ;  /* 0x00000015191a7299 */ /* 0x000fe4000800120b */
[----:B------:R-:W-:Y:S02]  /*1100*/  ULOP3.LUT UR15, URZ, UR10, URZ, 0x33, !UPT ;  /* 0x0000000a3f0f7292 */ /* 0x000fe4000f8e333f */
[----:B------:R-:W-:Y:S02]  /*1110*/  UIADD3 UR19, UR5, -0x1, URZ ;  /* 0xffffffff05137890 */ /* 0x000fe4000fffe03f */
[----:B------:R-:W-:Y:S01]  /*1120*/  USHF.R.U32.HI UR11, URZ, UR21, UR11 ;  /* 0x000000153f0b7299 */ /* 0x000fe2000801160b */
[----:B------:R-:W-:Y:S01]  /*1130*/  ULDC UR22, c[0x0][0x648] ;  /* 0x0001920000167ab9 */ /* 0x000fe20000000800 */
[----:B------:R-:W-:Y:S01]  /*1140*/  ULDC UR23, c[0x0][0x638] ;  /* 0x00018e0000177ab9 */ /* 0x000fe20000000800 */
[----:B------:R-:W-:Y:S01]  /*1150*/  UMOV UR24, 0x1 ;  /* 0x0000000100187882 */ /* 0x000fe20000000000 */
[----:B------:R-:W-:Y:S01]  /*1160*/  UMOV UR10, UR26 ;  /* 0x0000001a000a7c82 */ /* 0x000fe20008000000 */
[----:B------:R-:W-:Y:S07]  /*1170*/  @!P0 BRA `(.L_x_13) ;  /* 0x0000000000308947 */ /* 0x000fee0003800000 */
[----:B------:R-:W-:Y:S02]  /*1180*/  ULDC UR16, c[0x0][0x64c] ;  /* 0x0001930000107ab9 */ /* 0x000fe40000000800 */
        /* <DEDUP_REMOVED lines=8> */
[----:B------:R-:W-:-:S07]  /*1210*/  UIMAD.WIDE.U32.X UR8, UR18, UR9, UR16, UP1 ;  /* 0x00000009120872a5 */ /* 0x000fce00088e0410 */
[----:B------:R-:W-:Y:S01]  /*1220*/  UMOV UR10, UR8 ;  /* 0x00000008000a7c82 */ /* 0x000fe20008000000 */
[----:B------:R-:W-:-:S05]  /*1230*/  UMOV UR11, UR9 ;  /* 0x00000009000b7c82 */ /* 0x000fca0008000000 */
.L_x_13:
[----:B------:R-:W-:Y:S01]  /*1240*/  USHF.R.U64 UR9, UR10, UR22, UR11 ;  /* 0x000000160a097299 */ /* 0x000fe2000800120b */
[----:B------:R-:W-:Y:S01]  /*1250*/  IMAD.MOV.U32 R0, RZ, RZ, 0x1 ;  /* 0x00000001ff007424 */ /* 0x000fe200078e00ff */
[----:B------:R-:W-:Y:S01]  /*1260*/  USHF.L.U32 UR8, UR24, UR21, URZ ;  /* 0x0000001518087299 */ /* 0x000fe2000800063f */
[----:B------:R-:W-:Y:S01]  /*1270*/  IMAD.U32 R19, RZ, RZ, UR4 ;  /* 0x00000004ff137e24 */ /* 0x000fe2000f8e00ff */
[----:B------:R-:W-:Y:S02]  /*1280*/  ULOP3.LUT UR15, UR25, UR15, URZ, 0xc0, !UPT ;  /* 0x0000000f190f7292 */ /* 0x000fe4000f8ec03f */
[----:B------:R-:W-:Y:S02]  /*1290*/  UIADD3 UR10, -UR9, URZ, URZ ;  /* 0x0000003f090a7290 */ /* 0x000fe4000fffe13f */
[----:B------:R-:W-:Y:S02]  /*12a0*/  UIMAD UR15, UR8, UR9, UR15 ;  /* 0x00000009080f72a4 */ /* 0x000fe4000f8e020f */
[----:B------:R-:W-:-:S02]  /*12b0*/  ULOP3.LUT UR19, UR20, UR19, URZ, 0xc0, !UPT ;  /* 0x0000001314137292 */ /* 0x000fc4000f8ec03f */
[----:B------:R-:W-:Y:S01]  /*12c0*/  UIMAD UR8, UR10, UR23, UR26 ;  /* 0x000000170a0872a4 */ /* 0x000fe2000f8e021a */
[----:B------:R-:W-:Y:S01]  /*12d0*/  ULDC UR9, c[0x0][0x610] ;  /* 0x0001840000097ab9 */ /* 0x000fe20000000800 */
[----:B------:R-:W-:Y:S02]  /*12e0*/  UISETP.NE.AND UP1, UPT, UR38, URZ, UPT ;  /* 0x0000003f2600728c */ /* 0x000fe4000bf25270 */
[----:B------:R-:W-:Y:S02]  /*12f0*/  UIMAD UR7, UR15, UR9, UR7 ;  /* 0x000000090f0772a4 */ /* 0x000fe4000f8e0207 */
[----:B------:R-:W-:-:S04]  /*1300*/  UIMAD UR8, UR8, UR5, UR19 ;  /* 0x00000005080872a4 */ /* 0x000fc8000f8e0213 */
[----:B------:R-:W-:Y:S02]  /*1310*/  USEL UR5, UR8, UR7, !UP1 ;  /* 0x0000000708057287 */ /* 0x000fe4000c800000 */
[----:B------:R-:W-:-:S04]  /*1320*/  USEL UR7, UR7, UR8, !UP1 ;  /* 0x0000000807077287 */ /* 0x000fc8000c800000 */
[----:B------:R-:W-:Y:S02]  /*1330*/  IMAD.U32 R2, RZ, RZ, UR5 ;  /* 0x00000005ff027e24 */ /* 0x000fe4000f8e00ff */
[----:B------:R-:W-:-:S07]  /*1340*/  IMAD.U32 R18, RZ, RZ, UR7 ;  /* 0x00000007ff127e24 */ /* 0x000fce000f8e00ff */
.L_x_11:
[----:B------:R-:W-:Y:S05]  /*1350*/  @!P2 BRA `(.L_x_14) ;  /* 0x00000000000ca947 */ /* 0x000fea0003800000 */
[----:B------:R-:W-:Y:S01]  /*1360*/  UCGABAR_WAIT ;  /* 0x0000000000007dc7 */ /* 0x000fe20008000000 */
[----:B------:R-:W-:Y:S01]  /*1370*/  CCTL.IVALL ;  /* 0x00000000ff00798f */ /* 0x000fe20002000000 */
[----:B------:R-:W-:Y:S05]  /*1380*/  BRA `(.L_x_15) ;  /* 0x0000000000047947 */ /* 0x000fea0003800000 */
.L_x_14:
[----:B------:R-:W-:Y:S06]  /*1390*/  BAR.SYNC.DEFER_BLOCKING 0x0 ;  /* 0x0000000000007b1d */ /* 0x000fec0000010000 */
.L_x_15:
[----:B------:R-:W-:Y:S02]  /*13a0*/  ULDC UR4, c[0x0][0x28c] ;  /* 0x0000a30000047ab9 */ /* 0x000fe40000000800 */
[----:B------:R-:W-:-:S04]  /*13b0*/  UIADD3 UR4, UR4, 0x3f, URZ ;  /* 0x0000003f04047890 */ /* 0x000fc8000fffe03f */
[----:B------:R-:W-:-:S04]  /*13c0*/  USHF.R.S32.HI UR5, URZ, 0x1f, UR4 ;  /* 0x0000001f3f057899 */ /* 0x000fc80008011404 */
[----:B------:R-:W-:-:S04]  /*13d0*/  ULEA.HI UR5, UR5, UR4, URZ, 0x6 ;  /* 0x0000000405057291 */ /* 0x000fc8000f8f303f */
[----:B------:R-:W-:Y:S01]  /*13e0*/  USHF.R.S32.HI UR37, URZ, 0x6, UR5 ;  /* 0x000000063f257899 */ /* 0x000fe20008011405 */
[----:B------:R-:W-:Y:S11]  /*13f0*/  @!P3 BRA `(.L_x_16) ;  /* 0x000000580090b947 */ /* 0x000ff60003800000 */
[----:B------:R-:W-:-:S06]  /*1400*/  UISETP.GT.U32.AND UP1, UPT, UR14, 0x1, UPT ;  /* 0x000000010e00788c */ /* 0x000fcc000bf24070 */
[----:B------:R-:W-:-:S13]  /*1410*/  PLOP3.LUT P0, PT, PT, PT, UP1, 0x80, 0x0 ;  /* 0x000000000000781c */ /* 0x000fda0003f0f018 */
[----:B------:R-:W-:Y:S05]  /*1420*/  @P0 EXIT ;  /* 0x000000000000094d */ /* 0x000fea0003800000 */
.L_x_17:
[----:B------:R-:W-:-:S08]  /*1430*/  NOP ;  /* 0x0000000000007918 */ /* 0x000fd00000000000 */
[----:B------:R-:W0:Y:S02]  /*1440*/  USETMAXREG.TRY_ALLOC.CTAPOOL UP1, 0xe8 ;  /* 0x000000e8000079c8 */ /* 0x000e240008020600 */
[----:B0-----:R-:W-:-:S13]  /*1450*/  PLOP3.LUT P0, PT, PT, PT, UP1, 0x80, 0x0 ;  /* 0x000000000000781c */ /* 0x001fda0003f0f018 */
[----:B------:R-:W-:Y:S05]  /*1460*/  @!P0 BRA `(.L_x_17) ;  /* 0xfffffffc00f08947 */ /* 0x000fea000383ffff */
[----:B------:R-:W-:-:S13]  /*1470*/  LOP3.LUT P0, RZ, R0, 0xff, RZ, 0xc0, !PT ;  /* 0x000000ff00ff7812 */ /* 0x000fda000780c0ff */
[----:B------:R-:W-:Y:S05]  /*1480*/  @!P0 EXIT ;  /* 0x000000000000894d */ /* 0x000fea0003800000 */
[----:B------:R-:W0:Y:S01]  /*1490*/  S2UR UR5, SR_CgaCtaId ;  /* 0x00000000000579c3 */ /* 0x000e220000008800 */
[CC--:B------:R-:W-:Y:S01]  /*14a0*/  LEA.HI R0, R9.reuse, R4.reuse, RZ, 0x2 ;  /* 0x0000000409007211 */ /* 0x0c0fe200078f10ff */
[----:B------:R-:W-:Y:S01]  /*14b0*/  UMOV UR42, 0x400 ;  /* 0x00000400002a7882 */ /* 0x000fe20000000000 */
[----:B------:R-:W-:Y:S01]  /*14c0*/  LEA.HI R9, R9, R4, RZ, 0x5 ;  /* 0x0000000409097211 */ /* 0x000fe200078f28ff */
[----:B------:R-:W-:Y:S01]  /*14d0*/  USHF.R.U32.HI UR4, URZ, 0x2, UR37 ;  /* 0x000000023f047899 */ /* 0x000fe20008011625 */
[--C-:B------:R-:W-:Y:S01]  /*14e0*/  SHF.R.S32.HI R90, RZ, 0x2, R0.reuse ;  /* 0x00000002ff5a7819 */ /* 0x100fe20000011400 */
[----:B------:R-:W-:Y:S01]  /*14f0*/  ULOP3.LUT UR45, UR37, 0x3, URZ, 0xc0, !UPT ;  /* 0x00000003252d7892 */ /* 0x000fe2000f8ec03f */
[----:B------:R-:W-:Y:S01]  /*1500*/  SHF.R.S32.HI R3, RZ, 0x1f, R0 ;  /* 0x0000001fff037819 */ /* 0x000fe20000011400 */
[----:B------:R-:W2:Y:S01]  /*1510*/  LDC.64 R94, c[0x0][0x5c8] ;  /* 0x00017200ff5e7b82 */ /* 0x000ea20000000a00 */
[----:B------:R-:W-:Y:S01]  /*1520*/  SHF.R.S32.HI R9, RZ, 0x5, R9 ;  /* 0x00000005ff097819 */ /* 0x000fe20000011409 */
[----:B------:R-:W-:Y:S01]  /*1530*/  UISETP.LT.AND UP1, UPT, UR37, 0x1, UPT ;  /* 0x000000012500788c */ /* 0x000fe2000bf21270 */
[----:B------:R-:W-:Y:S01]  /*1540*/  LEA.HI R3, R3, R90, RZ, 0x3 ;  /* 0x0000005a03037211 */ /* 0x000fe200078f18ff */
[----:B------:R-:W-:Y:S01]  /*1550*/  ULOP3.LUT UR4, UR4, 0x1, URZ, 0xc0, !UPT ;  /* 0x0000000104047892 */ /* 0x000fe2000f8ec03f */
[----:B------:R-:W-:-:S02]  /*1560*/  ULDC UR44, c[0x0][0x658] ;  /* 0x00019600002c7ab9 */ /* 0x000fc40000000800 */
[----:B------:R-:W-:Y:S01]  /*1570*/  LOP3.LUT R3, R3, 0xfffffff8, RZ, 0xc0, !PT ;  /* 0xfffffff803037812 */ /* 0x000fe200078ec0ff */
[----:B------:R-:W1:Y:S01]  /*1580*/  LDC R6, c[0x0][0x288] ;  /* 0x0000a200ff067b82 */ /* 0x000e620000000800 */
[----:B------:R-:W-:Y:S01]  /*1590*/  UMOV UR6, 0xffffffff ;  /* 0xffffffff00067882 */ /* 0x000fe20000000000 */
[----:B------:R-:W-:Y:S01]  /*15a0*/  ULDC UR8, c[0x0][0x284] ;  /* 0x0000a10000087ab9 */ /* 0x000fe20000000800 */
[----:B------:R-:W-:Y:S01]  /*15b0*/  USEL UR45, UR45, URZ, !UP0 ;  /* 0x0000003f2d2d7287 */ /* 0x000fe2000c000000 */
[----:B------:R-:W-:Y:S01]  /*15c0*/  IMAD.IADD R90, R90, 0x1, -R3 ;  /* 0x000000015a5a7824 */ /* 0x000fe200078e0a03 */
[----:B------:R-:W-:Y:S01]  /*15d0*/  LOP3.LUT R3, R0, 0xfffffffc, RZ, 0xc0, !PT ;  /* 0xfffffffc00037812 */ /* 0x000fe200078ec0ff */
[----:B------:R-:W-:Y:S01]  /*15e0*/  VIADD R0, R5, 0xffffffff ;  /* 0xffffffff05007836 */ /* 0x000fe20000000000 */
[----:B------:R-:W-:Y:S01]  /*15f0*/  USEL UR46, UR37, 0x1, UP1 ;  /* 0x00000001252e7887 */ /* 0x000fe20008800000 */
[--C-:B------:R-:W-:Y:S01]  /*1600*/  IMAD R98, R9, -0x10, -R90.reuse ;  /* 0xfffffff009627824 */ /* 0x100fe200078e0a5a */
[----:B0-----:R-:W-:Y:S01]  /*1610*/  ULEA UR42, UR5, UR42, 0x18 ;  /* 0x0000002a052a7291 */ /* 0x001fe2000f8ec03f */
[----:B------:R-:W-:Y:S01]  /*1620*/  IMAD.IADD R3, R4, 0x1, -R3 ;  /* 0x0000000104037824 */ /* 0x000fe200078e0a03 */
[C---:B------:R-:W-:Y:S01]  /*1630*/  ISETP.NE.AND P0, PT, R0.reuse, RZ, PT ;  /* 0x000000ff0000720c */ /* 0x040fe20003f05270 */
[----:B------:R-:W-:Y:S01]  /*1640*/  IMAD.SHL.U32 R0, R0, 0x8, RZ ;  /* 0x0000000800007824 */ /* 0x000fe200078e00ff */
[----:B------:R-:W-:Y:S01]  /*1650*/  UIADD3 UR50, UR42, 0x50, URZ ;  /* 0x000000502a327890 */ /* 0x000fe2000fffe03f */
[--C-:B------:R-:W-:Y:S01]  /*1660*/  SHF.R.S32.HI R91, RZ, 0x1f, R90.reuse ;  /* 0x0000001fff5b7819 */ /* 0x100fe2000001145a */
[----:B------:R-:W-:Y:S01]  /*1670*/  IMAD.SHL.U32 R92, R3, 0x2, RZ ;  /* 0x00000002035c7824 */ /* 0x000fe200078e00ff */
[----:B------:R-:W-:Y:S01]  /*1680*/  USHF.L.U32 UR6, UR6, UR44, URZ ;  /* 0x0000002c06067299 */ /* 0x000fe2000800063f */
[----:B------:R-:W-:Y:S01]  /*1690*/  LOP3.LUT R0, R0, 0x8, RZ, 0xc0, !PT ;  /* 0x0000000800007812 */ /* 0x000fe200078ec0ff */
[----:B------:R-:W-:Y:S01]  /*16a0*/  UISETP.EQ.U32.AND UP0, UPT, UR4, 0x1, !UP0 ;  /* 0x000000010400788c */ /* 0x000fe2000c702070 */
[C---:B--2---:R-:W-:Y:S01]  /*16b0*/  SHF.L.U64.HI R89, R94.reuse, 0x3, R95 ;  /* 0x000000035e597819 */ /* 0x044fe2000001025f */
[----:B------:R-:W-:Y:S01]  /*16c0*/  IMAD.WIDE R90, R9, 0x10, R90 ;  /* 0x00000010095a7825 */ /* 0x000fe200078e025a */
[----:B------:R-:W-:Y:S01]  /*16d0*/  SEL R100, RZ, 0x1, P0 ;  /* 0x00000001ff647807 */ /* 0x000fe20000000000 */
[----:B------:R-:W-:Y:S01]  /*16e0*/  ULDC UR43, c[0x0][0x600] ;  /* 0x00018000002b7ab9 */ /* 0x000fe20000000800 */
[----:B------:R-:W-:Y:S01]  /*16f0*/  LEA R96, R5, UR50, 0x3 ;  /* 0x0000003205607c11 */ /* 0x000fe2000f8e18ff */
[----:B------:R-:W-:Y:S01]  /*1700*/  IMAD.SHL.U32 R94, R94, 0x8, RZ ;  /* 0x000000085e5e7824 */ /* 0x000fe200078e00ff */
[C---:B------:R-:W-:Y:S01]  /*1710*/  LOP3.LUT R101, R0.reuse, 0x8, RZ, 0x3c, !PT ;  /* 0x0000000800657812 */ /* 0x040fe200078e3cff */
[----:B-1----:R-:W-:Y:S01]  /*1720*/  IMAD R95, R3, -0x2, R6 ;  /* 0xfffffffe035f7824 */ /* 0x002fe200078e0206 */
[----:B------:R-:W-:Y:S01]  /*1730*/  LOP3.LUT R97, R0, 0x18, RZ, 0x3c, !PT ;  /* 0x0000001800617812 */ /* 0x000fe200078e3cff */
[----:B------:R-:W-:Y:S01]  /*1740*/  VIADD R98, R98, UR8 ;  /* 0x0000000862627c36 */ /* 0x000fe20008000000 */
[----:B------:R-:W-:Y:S01]  /*1750*/  SHF.R.S32.HI R93, RZ, 0x1f, R92 ;  /* 0x0000001fff5d7819 */ /* 0x000fe2000001145c */
[----:B------:R-:W-:Y:S01]  /*1760*/  UMOV UR7, 0x1 ;  /* 0x0000000100077882 */ /* 0x000fe20000000000 */
[----:B------:R-:W-:-:S02]  /*1770*/  ULOP3.LUT UR49, UR40, 0x1, URZ, 0xfc, !UPT ;  /* 0x0000000128317892 */ /* 0x000fc4000f8efc3f */
[----:B------:R-:W-:Y:S02]  /*1780*/  USHF.L.U32 UR36, UR37, 0x1, URZ ;  /* 0x0000000125247899 */ /* 0x000fe4000800063f */
[----:B------:R-:W-:Y:S02]  /*1790*/  USHF.L.U64.HI UR41, UR52, 0x1, UR39 ;  /* 0x0000000134297899 */ /* 0x000fe40008010227 */
[----:B------:R-:W-:Y:S02]  /*17a0*/  UIADD3 UR43, UR43, -0x1, URZ ;  /* 0xffffffff2b2b7890 */ /* 0x000fe4000fffe03f */
[----:B------:R-:W-:Y:S02]  /*17b0*/  USHF.L.U32 UR44, UR7, UR44, URZ ;  /* 0x0000002c072c7299 */ /* 0x000fe4000800063f */
[----:B------:R-:W-:Y:S02]  /*17c0*/  UIADD3 UR46, -UR46, UR37, URZ ;  /* 0x000000252e2e7290 */ /* 0x000fe4000fffe13f */
[----:B------:R-:W-:-:S02]  /*17d0*/  ULOP3.LUT UR47, URZ, UR6, URZ, 0x33, !UPT ;  /* 0x000000063f2f7292 */ /* 0x000fc4000f8e333f */
[----:B------:R-:W-:-:S12]  /*17e0*/  USEL UR48, URZ, 0x1, !UP0 ;  /* 0x000000013f307887 */ /* 0x000fd8000c000000 */
.L_x_165:
[----:B------:R-:W-:-:S04]  /*17f0*/  SHF.L.U32 R3, R100, 0x1f, RZ ;  /* 0x0000001f64037819 */ /* 0x000fc800000006ff */
[----:B------:R-:W0:Y:S02]  /*1800*/  SYNCS.PHASECHK.TRANS64.TRYWAIT P0, [R96+URZ+-0x8], R3 ;  /* 0xfffff803600075a7 */ /* 0x000e24000800017f */
[----:B012345:R-:W-:Y:S05]  /*1810*/  @!P0 BRA `(.L_x_18) ;  /* 0x0000006400cc8947 */ /* 0x03ffea0003800000 */
.L_x_187:
[----:B------:R-:W-:Y:S02]  /*1820*/  ULDC UR4, c[0x0][0x28c] ;  /* 0x0000a30000047ab9 */ /* 0x000fe40000000800 */
[----:B------:R-:W-:-:S13]  /*1830*/  ISETP.LT.AND P0, PT, RZ, UR4, PT ;  /* 0x00000004ff007c0c */ /* 0x000fda000bf01270 */
[----:B------:R-:W-:Y:S05]  /*1840*/  @P0 BRA `(.L_x_19) ;  /* 0x0000000000400947 */ /* 0x000fea0003800000 */
[----:B------:R-:W-:Y:S01]  /*1850*/  MOV R0, 0x0 ;  /* 0x0000000000007802 */ /* 0x000fe20000000f00 */
[----:B------:R-:W-:Y:S01]  /*1860*/  ULDC.64 UR4, c[0x4][0x68] ;  /* 0x01001a0000047ab9 */ /* 0x000fe20000000a00 */
[----:B------:R-:W-:Y:S01]  /*1870*/  ULDC.64 UR6, c[0x4][0x8] ;  /* 0x0100020000067ab9 */ /* 0x000fe20000000a00 */
[----:B------:R-:W-:Y:S01]  /*1880*/  IMAD.U32 R4, RZ, RZ, UR4 ;  /* 0x00000004ff047e24 */ /* 0x000fe2000f8e00ff */
[----:B------:R1:W2:Y:S01]  /*1890*/  LDC.64 R14, c[0x4][R0] ;  /* 0x01000000000e7b82 */ /* 0x0002a20000000a00 */
[----:B------:R-:W-:Y:S01]  /*18a0*/  IMAD.U32 R5, RZ, RZ, UR5 ;  /* 0x00000005ff057e24 */ /* 0x000fe2000f8e00ff */
[----:B------:R-:W-:Y:S01]  /*18b0*/  ULDC.64 UR4, c[0x4][0x70] ;  /* 0x01001c0000047ab9 */ /* 0x000fe20000000a00 */
[----:B------:R-:W-:Y:S02]  /*18c0*/  IMAD.U32 R10, RZ, RZ, UR6 ;  /* 0x00000006ff0a7e24 */ /* 0x000fe4000f8e00ff */
[----:B------:R-:W-:Y:S02]  /*18d0*/  IMAD.U32 R6, RZ, RZ, UR4 ;  /* 0x00000004ff067e24 */ /* 0x000fe4000f8e00ff */
[----:B------:R-:W-:-:S02]  /*18e0*/  IMAD.U32 R7, RZ, RZ, UR5 ;  /* 0x00000005ff077e24 */ /* 0x000fc4000f8e00ff */
[----:B------:R-:W-:Y:S02]  /*18f0*/  IMAD.U32 R11, RZ, RZ, UR7 ;  /* 0x00000007ff0b7e24 */ /* 0x000fe4000f8e00ff */
[----:B------:R-:W-:Y:S02]  /*1900*/  IMAD.MOV.U32 R8, RZ, RZ, 0x1e1 ;  /* 0x000001e1ff087424 */ /* 0x000fe400078e00ff */
[----:B------:R-:W-:Y:S02]  /*1910*/  IMAD.MOV.U32 R12, RZ, RZ, 0x1 ;  /* 0x00000001ff0c7424 */ /* 0x000fe400078e00ff */
[----:B-1----:R-:W-:-:S07]  /*1920*/  IMAD.MOV.U32 R13, RZ, RZ, RZ ;  /* 0x000000ffff0d7224 */ /* 0x002fce00078e00ff */
[----:B------:R-:W-:-:S07]  /*1930*/  LEPC R20, `(.L_x_19) ;  /* 0x000000001014794e */ /* 0x000fce0000000000 */
[----:B0-2--5:R-:W-:Y:S05]  /*1940*/  CALL.ABS.NOINC R14 ;  /* 0x000000000e007343 */ /* 0x025fea0003c00000 */
.L_x_19:
[----:B------:R-:W-:-:S05]  /*1950*/  IMAD.U32 R0, RZ, RZ, UR49 ;  /* 0x00000031ff007e24 */ /* 0x000fca000f8e00ff */
[----:B------:R-:W-:-:S13]  /*1960*/  ISETP.NE.AND P0, PT, R0, 0x3, PT ;  /* 0x000000030000780c */ /* 0x000fda0003f05270 */
[----:B------:R-:W-:Y:S05]  /*1970*/  @!P0 BRA `(.L_x_20) ;  /* 0x0000000000048947 */ /* 0x000fea0003800000 */
[----:B------:R-:W-:Y:S01]  /*1980*/  BPT.TRAP 0x1 ;  /* 0x000000040000795c */ /* 0x000fe20000300000 */
.L_x_20:
[----:B0-----:R-:W-:Y:S02]  /*1990*/  IMAD.U32 R3, RZ, RZ, UR45 ;  /* 0x0000002dff037e24 */ /* 0x001fe4000f8e00ff */
[----:B------:R-:W-:-:S03]  /*19a0*/  IMAD.U32 R0, RZ, RZ, UR48 ;  /* 0x00000030ff007e24 */ /* 0x000fc6000f8e00ff */
[----:B------:R-:W-:Y:S02]  /*19b0*/  LEA R3, R3, UR42, 0x3 ;  /* 0x0000002a03037c11 */ /* 0x000fe4000f8e18ff */
[----:B------:R-:W-:-:S04]  /*19c0*/  SHF.L.U32 R0, R0, 0x1f, RZ ;  /* 0x0000001f00007819 */ /* 0x000fc800000006ff */
[----:B------:R0:W1:Y:S01]  /*19d0*/  SYNCS.PHASECHK.TRANS64.TRYWAIT P1, [R3+URZ], R0 ;  /* 0x00000000030075a7 */ /* 0x000062000802017f */
[----:B------:R-:W-:Y:S05]  /*19e0*/  @!P0 BRA `(.L_x_21) ;  /* 0x0000000000048947 */ /* 0x000fea0003800000 */
[----:B------:R-:W-:Y:S01]  /*19f0*/  BPT.TRAP 0x1 ;  /* 0x000000040000795c */ /* 0x000fe20000300000 */
.L_x_21:
[----:B------:R-:W-:-:S05]  /*1a00*/  IMAD.U32 R4, RZ, RZ, UR46 ;  /* 0x0000002eff047e24 */ /* 0x000fca000f8e00ff */
[----:B------:R-:W-:Y:S01]  /*1a10*/  ISETP.GE.AND P2, PT, R4, 0x1, PT ;  /* 0x000000010400780c */ /* 0x000fe20003f46270 */
[----:B-1----:R-:W-:-:S12]  /*1a20*/  @P1 BRA `(.L_x_22) ;  /* 0x0000000000081947 */ /* 0x002fd80003800000 */
[----:B------:R-:W1:Y:S02]  /*1a30*/  SYNCS.PHASECHK.TRANS64.TRYWAIT P1, [R3+URZ], R0 ;  /* 0x00000000030075a7 */ /* 0x000e64000802017f */
[----:B-1----:R-:W-:Y:S05]  /*1a40*/  @!P1 BRA `(.L_x_23) ;  /* 0x0000006400549947 */ /* 0x002fea0003800000 */
.L_x_22:
[----:B------:R-:W-:Y:S05]  /*1a50*/  WARPSYNC.ALL ;  /* 0x0000000000007948 */ /* 0x000fea0003800000 */
[----:B------:R-:W-:Y:S01]  /*1a60*/  UIADD3 UR4, UR42, 0x180, URZ ;  /* 0x000001802a047890 */ /* 0x000fe2000fffe03f */
[----:B------:R-:W-:Y:S01]  /*1a70*/  WARPGROUP.ARRIVE ;  /* 0x00000000000079c5 */ /* 0x000fe20000000000 */
[----:B------:R-:W-:Y:S02]  /*1a80*/  UIADD3 UR5, UR42, 0x10180, URZ ;  /* 0x000101802a057890 */ /* 0x000fe4000fffe03f */
[----:B------:R-:W-:Y:S02]  /*1a90*/  USHF.R.U32.HI UR4, URZ, 0x4, UR4 ;  /* 0x000000043f047899 */ /* 0x000fe40008011604 */
[----:B------:R-:W-:-:S02]  /*1aa0*/  USHF.R.U32.HI UR5, URZ, 0x4, UR5 ;  /* 0x000000043f057899 */ /* 0x000fc40008011605 */
[----:B------:R-:W-:Y:S02]  /*1ab0*/  ULOP3.LUT UR4, UR4, 0x3fff, URZ, 0xc0, !UPT ;  /* 0x00003fff04047892 */ /* 0x000fe4000f8ec03f */
[----:B------:R-:W-:Y:S02]  /*1ac0*/  ULOP3.LUT UR5, UR5, 0x3fff, URZ, 0xc0, !UPT ;  /* 0x00003fff05057892 */ /* 0x000fe4000f8ec03f */
[----:B------:R-:W-:Y:S02]  /*1ad0*/  ULOP3.LUT UR8, UR4, 0x10000, URZ, 0xfc, !UPT ;  /* 0x0001000004087892 */ /* 0x000fe4000f8efc3f */
[----:B------:R-:W-:Y:S02]  /*1ae0*/  ULOP3.LUT UR9, UR5, 0x10000, URZ, 0xfc, !UPT ;  /* 0x0001000005097892 */ /* 0x000fe4000f8efc3f */
[----:B------:R-:W-:Y:S02]  /*1af0*/  ULEA UR11, UR45, UR8, 0xa ;  /* 0x000000082d0b7291 */ /* 0x000fe4000f8e503f */
[----:B------:R-:W-:Y:S01]  /*1b00*/  ULEA UR10, UR45, UR9, 0xb ;  /* 0x000000092d0a7291 */ /* 0x000fe2000f8e583f */
[----:B------:R-:W-:Y:S01]  /*1b10*/  UMOV UR5, 0x40000040 ;  /* 0x4000004000057882 */ /* 0x000fe20000000000 */
[----:B------:R-:W-:-:S03]  /*1b20*/  UMOV UR7, 0x40000040 ;  /* 0x4000004000077882 */ /* 0x000fc60000000000 */
[----:B------:R-:W-:Y:S02]  /*1b30*/  UMOV UR4, UR11 ;  /* 0x0000000b00047c82 */ /* 0x000fe40008000000 */
[----:B------:R-:W-:Y:S02]  /*1b40*/  UMOV UR6, UR10 ;  /* 0x0000000a00067c82 */ /* 0x000fe40008000000 */
[----:B------:R-:W-:Y:S01]  /*1b50*/  HGMMA.64x128x8.F32.TF32 R24, gdesc[UR4], RZ, !UPT, gsb0 ;  /* 0x05e00000041879f0 */ /* 0x000fe2000c0028ff */
[----:B------:R-:W-:Y:S02]  /*1b60*/  UIADD3 UR4, UR11, 0x2, URZ ;  /* 0x000000020b047890 */ /* 0x000fe4000fffe03f */
[----:B------:R-:W-:Y:S01]  /*1b70*/  UIADD3 UR6, UR10, 0x2, URZ ;  /* 0x000000020a067890 */ /* 0x000fe2000fffe03f */
[----:B------:R-:W-:Y:S01]  /*1b80*/  UMOV UR5, 0x40000040 ;  /* 0x4000004000057882 */ /* 0x000fe20000000000 */
[----:B------:R-:W-:Y:S01]  /*1b90*/  UMOV UR7, 0x40000040 ;  /* 0x4000004000077882 */ /* 0x000fe20000000000 */
[----:B------:R-:W-:-:S02]  /*1ba0*/  WARPGROUP.DEPBAR.LE gsb0, 0x0 ;  /* 0x00008000000079c5 */ /* 0x000fc40000010000 */
[----:B------:R-:W-:-:S06]  /*1bb0*/  WARPGROUP.ARRIVE ;  /* 0x00000000000079c5 */ /* 0x000fcc0000000000 */
[----:B------:R-:W-:Y:S01]  /*1bc0*/  HGMMA.64x128x8.F32.TF32 R24, gdesc[UR4], R24, gsb0 ;  /* 0x05e00000041879f0 */ /* 0x000fe20008002818 */
[----:B------:R-:W-:Y:S02]  /*1bd0*/  UIADD3 UR4, UR11, 0x4, URZ ;  /* 0x000000040b047890 */ /* 0x000fe4000fffe03f */
[----:B------:R-:W-:Y:S01]  /*1be0*/  UIADD3 UR6, UR10, 0x4, URZ ;  /* 0x000000040a067890 */ /* 0x000fe2000fffe03f */
[----:B------:R-:W-:Y:S01]  /*1bf0*/  UMOV UR5, 0x40000040 ;  /* 0x4000004000057882 */ /* 0x000fe20000000000 */
[----:B------:R-:W-:Y:S01]  /*1c00*/  UMOV UR7, 0x40000040 ;  /* 0x4000004000077882 */ /* 0x000fe20000000000 */
[----:B------:R-:W-:Y:S02]  /*1c10*/  WARPGROUP.DEPBAR.LE gsb0, 0x0 ;  /* 0x00008000000079c5 */ /* 0x000fe40000010000 */
        /* <DEDUP_REMOVED lines=36> */
[----:B------:R-:W-:Y:S03]  /*1e60*/  HGMMA.64x128x8.F32.TF32 R24, gdesc[UR4], R24, gsb0 ;  /* 0x05e00000041879f0 */ /* 0x000fe60008002818 */
[----:B------:R-:W-:Y:S02]  /*1e70*/  WARPGROUP.DEPBAR.LE gsb0, 0x0 ;  /* 0x00008000000079c5 */ /* 0x000fe40000010000 */
[----:B------:R-:W-:Y:S05]  /*1e80*/  @!P2 BRA `(.L_x_24) ;  /* 0x000000040088a947 */ /* 0x000fea0003800000 */
[----:B------:R-:W-:Y:S01]  /*1e90*/  UIADD3 UR10, UR45, 0x1, URZ ;  /* 0x000000012d0a7890 */ /* 0x000fe2000fffe03f */
[----:B01----:R-:W-:Y:S02]  /*1ea0*/  IMAD.U32 R0, RZ, RZ, UR46 ;  /* 0x0000002eff007e24 */ /* 0x003fe4000f8e00ff */
[----:B------:R-:W-:Y:S01]  /*1eb0*/  IMAD.U32 R3, RZ, RZ, UR45 ;  /* 0x0000002dff037e24 */ /* 0x000fe2000f8e00ff */
[----:B------:R-:W-:-:S04]  /*1ec0*/  UISETP.NE.AND UP0, UPT, UR10, 0x4, UPT ;  /* 0x000000040a00788c */ /* 0x000fc8000bf05270 */
[----:B------:R-:W-:Y:S02]  /*1ed0*/  USEL UR4, URZ, 0x1, UP0 ;  /* 0x000000013f047887 */ /* 0x000fe40008000000 */
[----:B------:R-:W-:Y:S02]  /*1ee0*/  USEL UR10, UR10, URZ, UP0 ;  /* 0x0000003f0a0a7287 */ /* 0x000fe40008000000 */
[----:B------:R-:W-:-:S06]  /*1ef0*/  ULOP3.LUT UR4, UR48, UR4, URZ, 0x3c, !UPT ;  /* 0x0000000430047292 */ /* 0x000fcc000f8e3c3f */
[----:B------:R-:W-:-:S07]  /*1f00*/  IMAD.U32 R6, RZ, RZ, UR4 ;  /* 0x00000004ff067e24 */ /* 0x000fce000f8e00ff */
.L_x_31:
[----:B------:R-:W-:Y:S05]  /*1f10*/  @!P0 BRA `(.L_x_25) ;  /* 0x0000000000048947 */ /* 0x000fea0003800000 */
[----:B------:R-:W-:Y:S01]  /*1f20*/  BPT.TRAP 0x1 ;  /* 0x000000040000795c */ /* 0x000fe20000300000 */
.L_x_25:
[----:B------:R-:W-:Y:S01]  /*1f30*/  ULEA UR4, UR10, UR42, 0x3 ;  /* 0x0000002a0a047291 */ /* 0x000fe2000f8e183f */
[----:B------:R-:W-:-:S08]  /*1f40*/  SHF.L.U32 R4, R6, 0x1f, RZ ;  /* 0x0000001f06047819 */ /* 0x000fd000000006ff */
[----:B------:R0:W1:Y:S01]  /*1f50*/  SYNCS.PHASECHK.TRANS64.TRYWAIT P1, [UR4], R4 ;  /* 0x00000004ff0075a7 */ /* 0x0000620008020144 */
[----:B------:R-:W-:Y:S05]  /*1f60*/  @!P0 BRA `(.L_x_26) ;  /* 0x0000000000048947 */ /* 0x000fea0003800000 */
[----:B------:R-:W-:Y:S01]  /*1f70*/  BPT.TRAP 0x1 ;  /* 0x000000040000795c */ /* 0x000fe20000300000 */
.L_x_26:
[----:B-1----:R-:W-:Y:S05]  /*1f80*/  @P1 BRA `(.L_x_27) ;  /* 0x0000000000081947 */ /* 0x002fea0003800000 */
[----:B------:R-:W1:Y:S02]  /*1f90*/  SYNCS.PHASECHK.TRANS64.TRYWAIT P1, [UR4], R4 ;  /* 0x00000004ff0075a7 */ /* 0x000e640008020144 */
[----:B-1----:R-:W-:Y:S05]  /*1fa0*/  @!P1 BRA `(.L_x_28) ;  /* 0x0000006000109947 */ /* 0x002fea0003800000 */
.L_x_27:
[----:B------:R-:W-:Y:S01]  /*1fb0*/  ULEA UR12, UR10, UR8, 0xa ;  /* 0x000000080a0c7291 */ /* 0x000fe2000f8e503f */
[----:B------:R-:W-:Y:S01]  /*1fc0*/  WARPGROUP.ARRIVE ;  /* 0x00000000000079c5 */ /* 0x000fe20000000000 */
[----:B------:R-:W-:Y:S01]  /*1fd0*/  ULEA UR11, UR10, UR9, 0xb ;  /* 0x000000090a0b7291 */ /* 0x000fe2000f8e583f */
[----:B------:R-:W-:Y:S01]  /*1fe0*/  UMOV UR5, 0x40000040 ;  /* 0x4000004000057882 */ /* 0x000fe20000000000 */
[----:B------:R-:W-:-:S03]  /*1ff0*/  UMOV UR7, 0x40000040 ;  /* 0x4000004000077882 */ /* 0x000fc60000000000 */
[----:B------:R-:W-:Y:S02]  /*2000*/  UMOV UR4, UR12 ;  /* 0x0000000c00047c82 */ /* 0x000fe40008000000 */
[----:B------:R-:W-:Y:S02]  /*2010*/  UMOV UR6, UR11 ;  /* 0x0000000b00067c82 */ /* 0x000fe40008000000 */
[----:B------:R-:W-:Y:S01]  /*2020*/  HGMMA.64x128x8.F32.TF32 R24, gdesc[UR4], R24, gsb0 ;  /* 0x05e00000041879f0 */ /* 0x000fe20008002818 */
        /* <DEDUP_REMOVED lines=51> */
[----:B------:R-:W-:Y:S01]  /*2360*/  BPT.TRAP 0x1 ;  /* 0x000000040000795c */ /* 0x000fe20000300000 */
.L_x_29:
[----:B------:R-:W-:Y:S01]  /*2370*/  ISETP.NE.AND P1, PT, R99, RZ, PT ;  /* 0x000000ff6300720c */ /* 0x000fe20003f25270 */
[----:B------:R-:W-:-:S12]  /*2380*/  UISETP.GT.U32.AND UP0, UPT, UR40, 0x1, UPT ;  /* 0x000000012800788c */ /* 0x000fd8000bf04070 */
[----:B01----:R-:W-:-:S05]  /*2390*/  @P1 LEA R4, R3, UR42, 0x3 ;  /* 0x0000002a03041c11 */ /* 0x003fca000f8e18ff */
[----:B------:R-:W-:-:S05]  /*23a0*/  @P1 VIADD R5, R4, 0x20 ;  /* 0x0000002004051836 */ /* 0x000fca0000000000 */
[----:B------:R-:W-:-:S04]  /*23b0*/  @P1 PRMT R5, R22, 0x654, R5 ;  /* 0x0000065416051816 */ /* 0x000fc80000000005 */
[----:B------:R0:W-:Y:S01]  /*23c0*/  @P1 SYNCS.ARRIVE.TRANS64.RED.A1T0 RZ, [R5+URZ], RZ ;  /* 0x000000ff05ff19a7 */ /* 0x0001e2000810043f */
[----:B------:R-:W-:-:S13]  /*23d0*/  PLOP3.LUT P1, PT, PT, PT, UP0, 0x80, 0x0 ;  /* 0x000000000000781c */ /* 0x000fda0003f2f008 */
[----:B0-----:R-:W-:Y:S05]  /*23e0*/  @P1 BRA `(.L_x_30) ;  /* 0x0000000000041947 */ /* 0x001fea0003800000 */
[----:B------:R-:W-:Y:S01]  /*23f0*/  BPT.TRAP 0x1 ;  /* 0x000000040000795c */ /* 0x000fe20000300000 */
.L_x_30:
[----:B------:R-:W-:Y:S01]  /*2400*/  UIADD3 UR10, UR10, 0x1, URZ ;  /* 0x000000010a0a7890 */ /* 0x000fe2000fffe03f */
[C---:B------:R-:W-:Y:S01]  /*2410*/  ISETP.GT.AND P2, PT, R0.reuse, 0x1, PT ;  /* 0x000000010000780c */ /* 0x040fe20003f44270 */
[----:B------:R-:W-:Y:S02]  /*2420*/  VIADD R3, R3, 0x1 ;  /* 0x0000000103037836 */ /* 0x000fe40000000000 */
[----:B------:R-:W-:Y:S01]  /*2430*/  UISETP.NE.AND UP0, UPT, UR10, 0x4, UPT ;  /* 0x000000040a00788c */ /* 0x000fe2000bf05270 */
[----:B------:R-:W-:Y:S02]  /*2440*/  VIADD R0, R0, 0xffffffff ;  /* 0xffffffff00007836 */ /* 0x000fe40000000000 */
[C---:B------:R-:W-:Y:S01]  /*2450*/  ISETP.NE.AND P1, PT, R3.reuse, 0x4, PT ;  /* 0x000000040300780c */ /* 0x040fe20003f25270 */
[----:B------:R-:W-:Y:S02]  /*2460*/  USEL UR4, URZ, 0x1, UP0 ;  /* 0x000000013f047887 */ /* 0x000fe40008000000 */
[----:B------:R-:W-:Y:S01]  /*2470*/  USEL UR10, UR10, URZ, UP0 ;  /* 0x0000003f0a0a7287 */ /* 0x000fe20008000000 */
[----:B------:R-:W-:-:S03]  /*2480*/  SEL R3, R3, RZ, P1 ;  /* 0x000000ff03037207 */ /* 0x000fc60000800000 */
[----:B------:R-:W-:Y:S01]  /*2490*/  LOP3.LUT R6, R6, UR4, RZ, 0x3c, !PT ;  /* 0x0000000406067c12 */ /* 0x000fe2000f8e3cff */
[----:B------:R-:W-:Y:S07]  /*24a0*/  @P2 BRA `(.L_x_31) ;  /* 0xfffffff800982947 */ /* 0x000fee000383ffff */
.L_x_24:
[----:B01----:R-:W0:Y:S01]  /*24b0*/  LDC R0, c[0x0][0x28c] ;  /* 0x0000a300ff007b82 */ /* 0x003e220000000800 */
[----:B------:R1:W-:Y:S01]  /*24c0*/  SYNCS.ARRIVE.TRANS64.A1T0 RZ, [R101+UR50], RZ ;  /* 0x000000ff65ff79a7 */ /* 0x0003e20008100032 */
[----:B0-----:R-:W-:-:S13]  /*24d0*/  ISETP.GE.AND P1, PT, R0, 0x1, PT ;  /* 0x000000010000780c */ /* 0x001fda0003f26270 */
[----:B-1----:R-:W-:Y:S05]  /*24e0*/  @!P1 BRA `(.L_x_32) ;  /* 0x0000000000409947 */ /* 0x002fea0003800000 */
[----:B------:R-:W-:Y:S05]  /*24f0*/  @!P0 BRA `(.L_x_33) ;  /* 0x0000000000048947 */ /* 0x000fea0003800000 */
[----:B------:R-:W-:Y:S01]  /*2500*/  BPT.TRAP 0x1 ;  /* 0x000000040000795c */ /* 0x000fe20000300000 */
.L_x_33:
[----:B------:R-:W-:Y:S01]  /*2510*/  ISETP.NE.AND P0, PT, R99, RZ, PT ;  /* 0x000000ff6300720c */ /* 0x000fe20003f05270 */
[----:B------:R-:W-:-:S12]  /*2520*/  IMAD.U32 R3, RZ, RZ, UR42 ;  /* 0x0000002aff037e24 */ /* 0x000fd8000f8e00ff */
[----:B------:R-:W-:-:S05]  /*2530*/  VOTEU.ANY UP0, P0 ;  /* 0x00000000003f7886 */ /* 0x000fca0000000100 */
[----:B------:R-:W-:Y:S02]  /*2540*/  @UP0 UIADD3 UR4, UR46, UR45, URZ ;  /* 0x0000002d2e040290 */ /* 0x000fe4000fffe03f */
[----:B------:R-:W-:-:S04]  /*2550*/  UISETP.GT.U32.AND UP0, UPT, UR40, 0x1, UPT ;  /* 0x000000012800788c */ /* 0x000fc8000bf04070 */
[----:B------:R-:W-:-:S04]  /*2560*/  IMAD.U32 R0, RZ, RZ, UR4 ;  /* 0x00000004ff007e24 */ /* 0x000fc8000f8e00ff */
[----:B------:R-:W-:-:S05]  /*2570*/  @P0 IMAD.SHL.U32 R0, R0, 0x8, RZ ;  /* 0x0000000800000824 */ /* 0x000fca00078e00ff */
[----:B------:R-:W-:-:S04]  /*2580*/  @P0 LOP3.LUT R0, R0, 0x18, RZ, 0xc0, !PT ;  /* 0x0000001800000812 */ /* 0x000fc800078ec0ff */
[----:B------:R-:W-:-:S04]  /*2590*/  @P0 IADD3 R3, R3, 0x20, R0 ;  /* 0x0000002003030810 */ /* 0x000fc80007ffe000 */
[----:B------:R-:W-:-:S04]  /*25a0*/  @P0 PRMT R3, R22, 0x654, R3 ;  /* 0x0000065416030816 */ /* 0x000fc80000000003 */
[----:B------:R0:W-:Y:S01]  /*25b0*/  @P0 SYNCS.ARRIVE.TRANS64.RED.A1T0 RZ, [R3+URZ], RZ ;  /* 0x000000ff03ff09a7 */ /* 0x0001e2000810043f */
[----:B------:R-:W-:-:S13]  /*25c0*/  PLOP3.LUT P0, PT, PT, PT, UP0, 0x80, 0x0 ;  /* 0x000000000000781c */ /* 0x000fda0003f0f008 */
[----:B0-----:R-:W-:Y:S05]  /*25d0*/  @P0 BRA `(.L_x_32) ;  /* 0x0000000000040947 */ /* 0x001fea0003800000 */
[----:B------:R-:W-:Y:S01]  /*25e0*/  BPT.TRAP 0x1 ;  /* 0x000000040000795c */ /* 0x000fe20000300000 */
.L_x_32:
[----:B------:R-:W-:Y:S02]  /*25f0*/  SHF.L.U32 R3, R100, 0x1f, RZ ;  /* 0x0000001f64037819 */ /* 0x000fe400000006ff */
[----:B------:R-:W-:Y:S02]  /*2600*/  SHF.R.S32.HI R13, RZ, 0x1f, R19 ;  /* 0x0000001fff0d7819 */ /* 0x000fe40000011413 */
[----:B------:R-:W0:Y:S02]  /*2610*/  SYNCS.PHASECHK.TRANS64.TRYWAIT P0, [R96+URZ+0x8], R3 ;  /* 0x00000803600075a7 */ /* 0x000e24000800017f */
[----:B0-----:R-:W-:Y:S05]  /*2620*/  @!P0 BRA `(.L_x_34) ;  /* 0x0000005800888947 */ /* 0x001fea0003800000 */
.L_x_188:
[----:B------:R-:W-:Y:S01]  /*2630*/  IMAD.SHL.U32 R5, R18, 0x40, RZ ;  /* 0x0000004012057824 */ /* 0x000fe200078e00ff */
[----:B------:R-:W-:Y:S01]  /*2640*/  ULDC UR6, c[0x0][0x284] ;  /* 0x0000a10000067ab9 */ /* 0x000fe20000000800 */
[----:B------:R-:W-:Y:S01]  /*2650*/  IMAD.SHL.U32 R10, R2, 0x80, RZ ;  /* 0x00000080020a7824 */ /* 0x000fe200078e00ff */
[----:B------:R-:W-:Y:S01]  /*2660*/  ULDC.64 UR4, c[0x0][0x5d0] ;  /* 0x0001740000047ab9 */ /* 0x000fe20000000a00 */
[----:B------:R-:W-:Y:S01]  /*2670*/  IMAD.WIDE R20, R18, 0x40, R90 ;  /* 0x0000004012147825 */ /* 0x000fe200078e025a */
[----:B------:R-:W-:Y:S01]  /*2680*/  ISETP.GE.AND P0, PT, R5, UR6, PT ;  /* 0x0000000605007c0c */ /* 0x000fe2000bf06270 */
[----:B------:R-:W-:Y:S01]  /*2690*/  ULDC UR6, c[0x0][0x288] ;  /* 0x0000a20000067ab9 */ /* 0x000fe20000000800 */
[----:B------:R-:W-:Y:S01]  /*26a0*/  SHF.R.S32.HI R11, RZ, 0x1f, R10 ;  /* 0x0000001fff0b7819 */ /* 0x000fe2000001140a */
[----:B------:R-:W-:Y:S01]  /*26b0*/  IMAD R0, R13, UR4, RZ ;  /* 0x000000040d007c24 */ /* 0x000fe2000f8e02ff */
[----:B------:R-:W-:Y:S01]  /*26c0*/  ISETP.GE.OR P0, PT, R10, UR6, P0 ;  /* 0x000000060a007c0c */ /* 0x000fe20008706670 */
[----:B0-----:R-:W-:-:S04]  /*26d0*/  IMAD.WIDE.U32 R2, R19, UR4, R92 ;  /* 0x0000000413027c25 */ /* 0x001fc8000f8e005c */
[----:B------:R-:W-:Y:S01]  /*26e0*/  IMAD R7, R19, UR5, R0 ;  /* 0x0000000513077c24 */ /* 0x000fe2000f8e0200 */
[----:B------:R-:W-:Y:S01]  /*26f0*/  IADD3 R2, P1, R10, R2, RZ ;  /* 0x000000020a027210 */ /* 0x000fe20007f3e0ff */
[----:B------:R-:W-:Y:S02]  /*2700*/  ULDC.64 UR4, c[0x0][0x5c8] ;  /* 0x0001720000047ab9 */ /* 0x000fe40000000a00 */
[----:B------:R-:W-:Y:S01]  /*2710*/  IMAD R9, R21, UR4, RZ ;  /* 0x0000000415097c24 */ /* 0x000fe2000f8e02ff */
[----:B------:R-:W-:-:S03]  /*2720*/  IADD3.X R3, R11, R3, R7, P1, !PT ;  /* 0x000000030b037210 */ /* 0x000fc60000ffe407 */
[C---:B------:R-:W-:Y:S02]  /*2730*/  IMAD R9, R20.reuse, UR5, R9 ;  /* 0x0000000514097c24 */ /* 0x040fe4000f8e0209 */
[----:B------:R-:W-:Y:S01]  /*2740*/  IMAD.WIDE.U32 R102, R20, UR4, R2 ;  /* 0x0000000414667c25 */ /* 0x000fe2000f8e0002 */
[----:B------:R-:W-:Y:S06]  /*2750*/  @P0 BRA `(.L_x_35) ;  /* 0x0000003c00d80947 */ /* 0x000fec0003800000 */
[----:B-----5:R-:W-:Y:S01]  /*2760*/  FSETP.NEU.AND P1, PT, R88, RZ, PT ;  /* 0x000000ff5800720b */ /* 0x020fe20003f2d000 */
[----:B------:R-:W-:Y:S01]  /*2770*/  IMAD.IADD R14, R95, 0x1, -R10 ;  /* 0x000000015f0e7824 */ /* 0x000fe200078e0a0a */
[----:B------:R-:W-:Y:S01]  /*2780*/  BSSY B0, `(.L_x_35) ;  /* 0x00003f3000007945 */ /* 0x000fe20003800000 */
[----:B------:R-:W-:Y:S02]  /*2790*/  IMAD.IADD R0, R98, 0x1, -R5 ;  /* 0x0000000162007824 */ /* 0x000fe400078e0a05 */
[----:B------:R-:W-:Y:S01]  /*27a0*/  IMAD.IADD R111, R103, 0x1, R9 ;  /* 0x00000001676f7824 */ /* 0x000fe200078e0209 */
[----:B------:R-:W-:-:S04]  /*27b0*/  ISETP.GT.AND P0, PT, R14, RZ, PT ;  /* 0x000000ff0e00720c */ /* 0x000fc80003f04270 */
[----:B------:R-:W-:-:S03]  /*27c0*/  ISETP.GT.AND P2, PT, R0, RZ, P0 ;  /* 0x000000ff0000720c */ /* 0x000fc60000744270 */
[----:B------:R-:W-:Y:S10]  /*27d0*/  @!P1 BRA `(.L_x_36) ;  /* 0x0000002c001c9947 */ /* 0x000ff40003800000 */
[----:B------:R-:W0:Y:S01]  /*27e0*/  LDC.64 R104, c[0x0][0x5b8] ;  /* 0x00016e00ff687b82 */ /* 0x000e220000000a00 */
[----:B------:R-:W-:-:S07]  /*27f0*/  ULDC.64 UR4, c[0x0][0x5c0] ;  /* 0x0001700000047ab9 */ /* 0x000fce0000000a00 */
[----:B------:R-:W1:Y:S08]  /*2800*/  LDC.64 R106, c[0x0][0x5b0] ;  /* 0x00016c00ff6a7b82 */ /* 0x000e700000000a00 */
[----:B------:R-:W2:Y:S01]  /*2810*/  LDC.64 R108, c[0x0][0x5a8] ;  /* 0x00016a00ff6c7b82 */ /* 0x000ea20000000a00 */
[-C--:B0-----:R-:W-:Y:S02]  /*2820*/  IMAD R4, R13, R104.reuse, RZ ;  /* 0x000000680d047224 */ /* 0x081fe400078e02ff */
[----:B------:R-:W-:-:S04]  /*2830*/  IMAD.WIDE.U32 R2, R19, R104, R92 ;  /* 0x0000006813027225 */ /* 0x000fc800078e005c */
[----:B------:R-:W-:Y:S01]  /*2840*/  IMAD R103, R19, R105, R4 ;  /* 0x0000006913677224 */ /* 0x000fe200078e0204 */
[----:B------:R-:W-:Y:S01]  /*2850*/  IADD3 R4, P1, R10, R2, RZ ;  /* 0x000000020a047210 */ /* 0x000fe20007f3e0ff */
[----:B-1----:R-:W-:-:S03]  /*2860*/  IMAD R2, R21, R106, RZ ;  /* 0x0000006a15027224 */ /* 0x002fc600078e02ff */
[----:B------:R-:W-:Y:S01]  /*2870*/  IADD3.X R5, R11, R3, R103, P1, !PT ;  /* 0x000000030b057210 */ /* 0x000fe20000ffe467 */
[C---:B------:R-:W-:Y:S02]  /*2880*/  IMAD R21, R20.reuse, R107, R2 ;  /* 0x0000006b14157224 */ /* 0x040fe400078e0202 */
[----:B------:R-:W-:-:S04]  /*2890*/  IMAD.WIDE.U32 R2, R20, R106, R4 ;  /* 0x0000006a14027225 */ /* 0x000fc800078e0004 */
[----:B------:R-:W-:Y:S01]  /*28a0*/  IMAD.IADD R3, R3, 0x1, R21 ;  /* 0x0000000103037824 */ /* 0x000fe200078e0215 */
[----:B--2---:R-:W-:-:S04]  /*28b0*/  LEA R8, P1, R2, R108, 0x2 ;  /* 0x0000006c02087211 */ /* 0x004fc800078210ff */
[----:B------:R-:W-:-:S05]  /*28c0*/  LEA.HI.X R9, R2, R109, R3, 0x2, P1 ;  /* 0x0000006d02097211 */ /* 0x000fca00008f1403 */
[----:B------:R0:W2:Y:S01]  /*28d0*/  @P2 LDG.E.LTC128B R15, desc[UR54][R8.64] ;  /* 0x00000036080f2981 */ /* 0x0000a2000c1e1920 */
[----:B------:R-:W-:Y:S01]  /*28e0*/  IMAD.WIDE.U32 R2, R20, R106, R10 ;  /* 0x0000006a14027225 */ /* 0x000fe200078e000a */
[----:B------:R-:W-:Y:S01]  /*28f0*/  LEA R6, P3, R102, UR4, 0x2 ;  /* 0x0000000466067c11 */ /* 0x000fe2000f8610ff */
[----:B------:R-:W-:Y:S01]  /*2900*/  BSSY B1, `(.L_x_37) ;  /* 0x0000014000017945 */ /* 0x000fe20003800000 */
[----:B------:R-:W-:-:S04]  /*2910*/  IADD3 R12, P1, R92, R2, RZ ;  /* 0x000000025c0c7210 */ /* 0x000fc80007f3e0ff */
[----:B------:R-:W-:Y:S01]  /*2920*/  IADD3.X R13, R93, R21, R3, P1, !PT ;  /* 0x000000155d0d7210 */ /* 0x000fe20000ffe403 */
[----:B0-----:R-:W-:Y:S01]  /*2930*/  IMAD.SHL.U32 R8, R106, 0x8, RZ ;  /* 0x000000086a087824 */ /* 0x001fe200078e00ff */
[----:B------:R-:W-:Y:S02]  /*2940*/  ISETP.GT.AND P1, PT, R14, 0x1, PT ;  /* 0x000000010e00780c */ /* 0x000fe40003f24270 */
[----:B------:R-:W-:Y:S01]  /*2950*/  SHF.L.U64.HI R9, R106, 0x3, R107 ;  /* 0x000000036a097819 */ /* 0x000fe2000001026b */
[----:B------:R-:W-:-:S04]  /*2960*/  IMAD.WIDE.U32 R12, R19, R104, R12 ;  /* 0x00000068130c7225 */ /* 0x000fc800078e000c */
[----:B------:R-:W-:Y:S01]  /*2970*/  IMAD.IADD R3, R103, 0x1, R13 ;  /* 0x0000000167037824 */ /* 0x000fe200078e020d */
[----:B------:R-:W-:Y:S01]  /*2980*/  LEA R2, P4, R12, R108, 0x2 ;  /* 0x0000006c0c027211 */ /* 0x000fe200078810ff */
[----:B------:R-:W-:-:S03]  /*2990*/  IMAD.WIDE.U32 R8, R20, R106, R8 ;  /* 0x0000006a14087225 */ /* 0x000fc600078e0008 */
[----:B------:R-:W-:Y:S02]  /*29a0*/  LEA.HI.X R3, R12, R109, R3, 0x2, P4 ;  /* 0x0000006d0c037211 */ /* 0x000fe400020f1403 */
[----:B--2---:R-:W-:-:S05]  /*29b0*/  LOP3.LUT R7, R15, 0xffffe000, RZ, 0xc0, !PT ;  /* 0xffffe0000f077812 */ /* 0x004fca00078ec0ff */
[----:B------:R-:W-:-:S04]  /*29c0*/  FMUL R7, R7, R88 ;  /* 0x0000005807077220 */ /* 0x000fc80000400000 */
[----:B------:R-:W-:Y:S01]  /*29d0*/  FFMA R105, R24, R23, R7 ;  /* 0x0000001718697223 */ /* 0x000fe20000000007 */
[----:B------:R-:W-:Y:S02]  /*29e0*/  LEA.HI.X R7, R102, UR5, R111, 0x2, P3 ;  /* 0x0000000566077c11 */ /* 0x000fe400098f146f */
[----:B------:R-:W-:Y:S02]  /*29f0*/  ISETP.GT.AND P3, PT, R0, RZ, P1 ;  /* 0x000000ff0000720c */ /* 0x000fe40000f64270 */
[----:B------:R-:W-:-:S05]  /*2a00*/  F2FP.TF32.F32.PACK_B R105, R105 ;  /* 0x00000069ff69723e */ /* 0x000fca00024050ff */
[----:B------:R0:W-:Y:S06]  /*2a10*/  @P2 STG.E desc[UR54][R6.64], R105 ;  /* 0x0000006906002986 */ /* 0x0001ec000c101936 */
[----:B------:R-:W-:Y:S05]  /*2a20*/  @!P3 BRA `(.L_x_38) ;  /* 0x000000000004b947 */ /* 0x000fea0003800000 */
[----:B------:R1:W5:Y:S02]  /*2a30*/  LDG.E.LTC128B R15, desc[UR54][R2.64+0x4] ;  /* 0x00000436020f7981 */ /* 0x000364000c1e1920 */
.L_x_38:
[----:B------:R-:W-:Y:S05]  /*2a40*/  BSYNC B1 ;  /* 0x0000000000017941 */ /* 0x000fea0003800000 */
.L_x_37:
[----:B-----5:R-:W-:Y:S01]  /*2a50*/  LOP3.LUT R13, R15, 0xffffe000, RZ, 0xc0, !PT ;  /* 0xffffe0000f0d7812 */ /* 0x020fe200078ec0ff */
[----:B------:R-:W-:Y:S01]  /*2a60*/  IMAD.IADD R21, R21, 0x1, R9 ;  /* 0x0000000115157824 */ /* 0x000fe200078e0209 */
[----:B------:R-:W-:Y:S02]  /*2a70*/  IADD3 R9, P2, R4, R8, RZ ;  /* 0x0000000804097210 */ /* 0x000fe40007f5e0ff */
[----:B------:R-:W-:Y:S01]  /*2a80*/  ISETP.GT.AND P0, PT, R0, 0x8, P0 ;  /* 0x000000080000780c */ /* 0x000fe20000704270 */
[----:B------:R-:W-:Y:S02]  /*2a90*/  FMUL R4, R13, R88 ;  /* 0x000000580d047220 */ /* 0x000fe40000400000 */
[----:B------:R-:W-:Y:S01]  /*2aa0*/  IMAD.X R18, R21, 0x1, R5, P2 ;  /* 0x0000000115127824 */ /* 0x000fe200010e0605 */
[----:B------:R-:W-:Y:S01]  /*2ab0*/  LEA R12, P2, R9, R108, 0x2 ;  /* 0x0000006c090c7211 */ /* 0x000fe200078410ff */
[----:B------:R-:W-:Y:S01]  /*2ac0*/  FFMA R25, R25, R23, R4 ;  /* 0x0000001719197223 */ /* 0x000fe20000000004 */
[----:B------:R-:W-:-:S02]  /*2ad0*/  @P3 IMAD.MOV.U32 R4, RZ, RZ, R6 ;  /* 0x000000ffff043224 */ /* 0x000fc400078e0006 */
[----:B------:R-:W-:Y:S01]  /*2ae0*/  @P3 IMAD.MOV.U32 R5, RZ, RZ, R7 ;  /* 0x000000ffff053224 */ /* 0x000fe200078e0007 */
[----:B------:R-:W-:Y:S02]  /*2af0*/  LEA.HI.X R13, R9, R109, R18, 0x2, P2 ;  /* 0x0000006d090d7211 */ /* 0x000fe400010f1412 */
[----:B------:R-:W-:-:S05]  /*2b00*/  F2FP.TF32.F32.PACK_B R25, R25 ;  /* 0x00000019ff19723e */ /* 0x000fca00024050ff */
[----:B------:R2:W-:Y:S04]  /*2b10*/  @P3 STG.E desc[UR54][R4.64+0x4], R25 ;  /* 0x0000041904003986 */ /* 0x0005e8000c101936 */
[----:B------:R-:W3:Y:S01]  /*2b20*/  @P0 LDG.E.LTC128B R15, desc[UR54][R12.64] ;  /* 0x000000360c0f0981 */ /* 0x000ee2000c1e1920 */
[----:B------:R-:W-:Y:S01]  /*2b30*/  IADD3 R10, P2, P3, R92, R8, R10 ;  /* 0x000000085c0a7210 */ /* 0x000fe20007b5e00a */
[----:B------:R-:W-:Y:S01]  /*2b40*/  BSSY B1, `(.L_x_39) ;  /* 0x0000011000017945 */ /* 0x000fe20003800000 */
[----:B------:R-:W-:Y:S02]  /*2b50*/  ISETP.GT.AND P1, PT, R0, 0x8, P1 ;  /* 0x000000080000780c */ /* 0x000fe40000f24270 */
[----:B------:R-:W-:Y:S02]  /*2b60*/  IADD3.X R11, R93, R21, R11, P2, P3 ;  /* 0x000000155d0b7210 */ /* 0x000fe400017e640b */
[C---:B------:R-:W-:Y:S01]  /*2b70*/  LEA R8, P2, R94.reuse, R6, 0x2 ;  /* 0x000000065e087211 */ /* 0x040fe200078410ff */
[----:B------:R-:W-:Y:S01]  /*2b80*/  IMAD.WIDE.U32 R10, R19, R104, R10 ;  /* 0x00000068130a7225 */ /* 0x000fe200078e000a */
[----:B------:R-:W-:-:S03]  /*2b90*/  SHF.L.U64.HI R19, R94, 0x2, R89 ;  /* 0x000000025e137819 */ /* 0x000fc60000010259 */
[----:B------:R-:W-:Y:S01]  /*2ba0*/  IMAD.IADD R11, R103, 0x1, R11 ;  /* 0x00000001670b7824 */ /* 0x000fe200078e020b */
[----:B--2---:R-:W-:-:S04]  /*2bb0*/  LEA R4, P3, R10, R108, 0x2 ;  /* 0x0000006c0a047211 */ /* 0x004fc800078610ff */
[----:B------:R-:W-:Y:S02]  /*2bc0*/  LEA.HI.X R5, R10, R109, R11, 0x2, P3 ;  /* 0x0000006d0a057211 */ /* 0x000fe400018f140b */
[----:B---3--:R-:W-:-:S05]  /*2bd0*/  LOP3.LUT R9, R15, 0xffffe000, RZ, 0xc0, !PT ;  /* 0xffffe0000f097812 */ /* 0x008fca00078ec0ff */
[----:B------:R-:W-:-:S04]  /*2be0*/  FMUL R9, R9, R88 ;  /* 0x0000005809097220 */ /* 0x000fc80000400000 */
[----:B------:R-:W-:Y:S01]  /*2bf0*/  FFMA R21, R26, R23, R9 ;  /* 0x000000171a157223 */ /* 0x000fe20000000009 */
[----:B------:R-:W-:-:S04]  /*2c00*/  IMAD.X R9, R19, 0x1, R7, P2 ;  /* 0x0000000113097824 */ /* 0x000fc800010e0607 */
[----:B------:R-:W-:-:S05]  /*2c10*/  F2FP.TF32.F32.PACK_B R21, R21 ;  /* 0x00000015ff15723e */ /* 0x000fca00024050ff */
[----:B------:R2:W-:Y:S01]  /*2c20*/  @P0 STG.E desc[UR54][R8.64], R21 ;  /* 0x0000001508000986 */ /* 0x0005e2000c101936 */
[----:B------:R-:W-:Y:S05]  /*2c30*/  @!P1 BRA `(.L_x_40) ;  /* 0x0000000000049947 */ /* 0x000fea0003800000 */
[----:B------:R3:W5:Y:S02]  /*2c40*/  LDG.E.LTC128B R15, desc[UR54][R4.64+0x4] ;  /* 0x00000436040f7981 */ /* 0x000764000c1e1920 */
.L_x_40:
[----:B------:R-:W-:Y:S05]  /*2c50*/  BSYNC B1 ;  /* 0x0000000000017941 */ /* 0x000fea0003800000 */
.L_x_39:
[----:B-----5:R-:W-:Y:S01]  /*2c60*/  LOP3.LUT R11, R15, 0xffffe000, RZ, 0xc0, !PT ;  /* 0xffffe0000f0b7812 */ /* 0x020fe200078ec0ff */
[----:B------:R-:W-:Y:S01]  /*2c70*/  BSSY B1, `(.L_x_41) ;  /* 0x0000009000017945 */ /* 0x000fe20003800000 */
[----:B------:R-:W-:-:S03]  /*2c80*/  ISETP.GT.AND P0, PT, R14, 0x8, PT ;  /* 0x000000080e00780c */ /* 0x000fc60003f04270 */
[----:B------:R-:W-:Y:S01]  /*2c90*/  FMUL R10, R11, R88 ;  /* 0x000000580b0a7220 */ /* 0x000fe20000400000 */
[----:B------:R-:W-:-:S03]  /*2ca0*/  ISETP.GT.AND P2, PT, R0, RZ, P0 ;  /* 0x000000ff0000720c */ /* 0x000fc60000744270 */
[----:B------:R-:W-:-:S05]  /*2cb0*/  FFMA R27, R27, R23, R10 ;  /* 0x000000171b1b7223 */ /* 0x000fca000000000a */
[----:B------:R-:W-:-:S05]  /*2cc0*/  F2FP.TF32.F32.PACK_B R27, R27 ;  /* 0x0000001bff1b723e */ /* 0x000fca00024050ff */
[----:B------:R4:W-:Y:S01]  /*2cd0*/  @P1 STG.E desc[UR54][R8.64+0x4], R27 ;  /* 0x0000041b08001986 */ /* 0x0009e2000c101936 */
[----:B------:R-:W-:Y:S05]  /*2ce0*/  @!P2 BRA `(.L_x_42) ;  /* 0x000000000004a947 */ /* 0x000fea0003800000 */
[----:B------:R0:W5:Y:S02]  /*2cf0*/  LDG.E.LTC128B R15, desc[UR54][R2.64+0x20] ;  /* 0x00002036020f7981 */ /* 0x000164000c1e1920 */
.L_x_42:
[----:B------:R-:W-:Y:S05]  /*2d00*/  BSYNC B1 ;  /* 0x0000000000017941 */ /* 0x000fea0003800000 */
.L_x_41:
        /* <DEDUP_REMOVED lines=10> */
.L_x_44:
[----:B------:R-:W-:Y:S05]  /*2db0*/  BSYNC B1 ;  /* 0x0000000000017941 */ /* 0x000fea0003800000 */
.L_x_43:
[----:B0----5:R-:W-:Y:S01]  /*2dc0*/  LOP3.LUT R11, R15, 0xffffe000, RZ, 0xc0, !PT ;  /* 0xffffe0000f0b7812 */ /* 0x021fe200078ec0ff */
[----:B------:R-:W-:Y:S01]  /*2dd0*/  BSSY B1, `(.L_x_45) ;  /* 0x0000008000017945 */ /* 0x000fe20003800000 */
[----:B------:R-:W-:-:S03]  /*2de0*/  ISETP.GT.AND P0, PT, R0, 0x8, P0 ;  /* 0x000000080000780c */ /* 0x000fc60000704270 */
[----:B------:R-:W-:-:S04]  /*2df0*/  FMUL R10, R11, R88 ;  /* 0x000000580b0a7220 */ /* 0x000fc80000400000 */
[----:B------:R-:W-:-:S05]  /*2e00*/  FFMA R29, R29, R23, R10 ;  /* 0x000000171d1d7223 */ /* 0x000fca000000000a */
[----:B------:R-:W-:-:S05]  /*2e10*/  F2FP.TF32.F32.PACK_B R29, R29 ;  /* 0x0000001dff1d723e */ /* 0x000fca00024050ff */
[----:B------:R0:W-:Y:S01]  /*2e20*/  @P3 STG.E desc[UR54][R6.64+0x24], R29 ;  /* 0x0000241d06003986 */ /* 0x0001e2000c101936 */
[----:B------:R-:W-:Y:S05]  /*2e30*/  @!P0 BRA `(.L_x_46) ;  /* 0x0000000000048947 */ /* 0x000fea0003800000 */
[----:B------:R0:W5:Y:S02]  /*2e40*/  LDG.E.LTC128B R15, desc[UR54][R4.64+0x20] ;  /* 0x00002036040f7981 */ /* 0x000164000c1e1920 */
.L_x_46:
[----:B------:R-:W-:Y:S05]  /*2e50*/  BSYNC B1 ;  /* 0x0000000000017941 */ /* 0x000fea0003800000 */
.L_x_45:
[----:B-----5:R-:W-:Y:S01]  /*2e60*/  LOP3.LUT R11, R15, 0xffffe000, RZ, 0xc0, !PT ;  /* 0xffffe0000f0b7812 */ /* 0x020fe200078ec0ff */
        /* <DEDUP_REMOVED lines=8> */
.L_x_48:
[----:B------:R-:W-:Y:S05]  /*2ef0*/  BSYNC B1 ;  /* 0x0000000000017941 */ /* 0x000fea0003800000 */
.L_x_47:
[----:B0----5:R-:W-:Y:S01]  /*2f00*/  LOP3.LUT R11, R15, 0xffffe000, RZ, 0xc0, !PT ;  /* 0xffffe0000f0b7812 */ /* 0x021fe200078ec0ff */
        /* <DEDUP_REMOVED lines=9> */
.L_x_50:
[----:B------:R-:W-:Y:S05]  /*2fa0*/  BSYNC B1 ;  /* 0x0000000000017941 */ /* 0x000fea0003800000 */
.L_x_49:
        /* <DEDUP_REMOVED lines=10> */
.L_x_52:
[----:B------:R-:W-:Y:S05]  /*3050*/  BSYNC B1 ;  /* 0x0000000000017941 */ /* 0x000fea0003800000 */
.L_x_51:
        /* <DEDUP_REMOVED lines=9> */
.L_x_54:
[----:B------:R-:W-:Y:S05]  /*30f0*/  BSYNC B1 ;  /* 0x0000000000017941 */ /* 0x000fea0003800000 */
.L_x_53:
        /* <DEDUP_REMOVED lines=9> */
.L_x_56:
[----:B------:R-:W-:Y:S05]  /*3190*/  BSYNC B1 ;  /* 0x0000000000017941 */ /* 0x000fea0003800000 */
.L_x_55:
        /* <DEDUP_REMOVED lines=10> */
.L_x_58:
[----:B------:R-:W-:Y:S05]  /*3240*/  BSYNC B1 ;  /* 0x0000000000017941 */ /* 0x000fea0003800000 */
.L_x_57:
        /* <DEDUP_REMOVED lines=10> */
.L_x_60:
[----:B------:R-:W-:Y:S05]  /*32f0*/  BSYNC B1 ;  /* 0x0000000000017941 */ /* 0x000fea0003800000 */
.L_x_59:
        /* <DEDUP_REMOVED lines=9> */
.L_x_62:
[----:B------:R-:W-:Y:S05]  /*3390*/  BSYNC B1 ;  /* 0x0000000000017941 */ /* 0x000fea0003800000 */
.L_x_61:
        /* <DEDUP_REMOVED lines=9> */
.L_x_64:
[----:B------:R-:W-:Y:S05]  /*3430*/  BSYNC B1 ;  /* 0x0000000000017941 */ /* 0x000fea0003800000 */
.L_x_63:
        /* <DEDUP_REMOVED lines=10> */
.L_x_66:
[----:B------:R-:W-:Y:S05]  /*34e0*/  BSYNC B1 ;  /* 0x0000000000017941 */ /* 0x000fea0003800000 */
.L_x_65:
        /* <DEDUP_REMOVED lines=10> */
.L_x_68:
[----:B------:R-:W-:Y:S05]  /*3590*/  BSYNC B1 ;  /* 0x0000000000017941 */ /* 0x000fea0003800000 */
.L_x_67:
        /* <DEDUP_REMOVED lines=9> */
.L_x_70:
[----:B------:R-:W-:Y:S05]  /*3630*/  BSYNC B1 ;  /* 0x0000000000017941 */ /* 0x000fea0003800000 */
.L_x_69:
        /* <DEDUP_REMOVED lines=9> */
.L_x_72:
[----:B------:R-:W-:Y:S05]  /*36d0*/  BSYNC B1 ;  /* 0x0000000000017941 */ /* 0x000fea0003800000 */
.L_x_71:
        /* <DEDUP_REMOVED lines=10> */
.L_x_74:
[----:B------:R-:W-:Y:S05]  /*3780*/  BSYNC B1 ;  /* 0x0000000000017941 */ /* 0x000fea0003800000 */
.L_x_73:
        /* <DEDUP_REMOVED lines=10> */
.L_x_76:
[----:B------:R-:W-:Y:S05]  /*3830*/  BSYNC B1 ;  /* 0x0000000000017941 */ /* 0x000fea0003800000 */
.L_x_75:
        /* <DEDUP_REMOVED lines=9> */
.L_x_78:
[----:B------:R-:W-:Y:S05]  /*38d0*/  BSYNC B1 ;  /* 0x0000000000017941 */ /* 0x000fea0003800000 */
.L_x_77:
        /* <DEDUP_REMOVED lines=9> */
.L_x_80:
[----:B------:R-:W-:Y:S05]  /*3970*/  BSYNC B1 ;  /* 0x0000000000017941 */ /* 0x000fea0003800000 */
.L_x_79:
        /* <DEDUP_REMOVED lines=10> */
.L_x_82:
[----:B------:R-:W-:Y:S05]  /*3a20*/  BSYNC B1 ;  /* 0x0000000000017941 */ /* 0x000fea0003800000 */
.L_x_81:
        /* <DEDUP_REMOVED lines=10> */
.L_x_84:
[----:B------:R-:W-:Y:S05]  /*3ad0*/  BSYNC B1 ;  /* 0x0000000000017941 */ /* 0x000fea0003800000 */
.L_x_83:
        /* <DEDUP_REMOVED lines=9> */
.L_x_86:
[----:B------:R-:W-:Y:S05]  /*3b70*/  BSYNC B1 ;  /* 0x0000000000017941 */ /* 0x000fea0003800000 */
.L_x_85:
        /* <DEDUP_REMOVED lines=9> */
.L_x_88:
[----:B------:R-:W-:Y:S05]  /*3c10*/  BSYNC B1 ;  /* 0x0000000000017941 */ /* 0x000fea0003800000 */
.L_x_87:
        /* <DEDUP_REMOVED lines=10> */
.L_x_90:
[----:B------:R-:W-:Y:S05]  /*3cc0*/  BSYNC B1 ;  /* 0x0000000000017941 */ /* 0x000fea0003800000 */
.L_x_89:
        /* <DEDUP_REMOVED lines=10> */
.L_x_92:
[----:B------:R-:W-:Y:S05]  /*3d70*/  BSYNC B1 ;  /* 0x0000000000017941 */ /* 0x000fea0003800000 */
.L_x_91:
        /* <DEDUP_REMOVED lines=9> */
.L_x_94:
[----:B------:R-:W-:Y:S05]  /*3e10*/  BSYNC B1 ;  /* 0x0000000000017941 */ /* 0x000fea0003800000 */
.L_x_93:
        /* <DEDUP_REMOVED lines=9> */
.L_x_96:
[----:B------:R-:W-:Y:S05]  /*3eb0*/  BSYNC B1 ;  /* 0x0000000000017941 */ /* 0x000fea0003800000 */
.L_x_95:
        /* <DEDUP_REMOVED lines=10> */
.L_x_98:
[----:B------:R-:W-:Y:S05]  /*3f60*/  BSYNC B1 ;  /* 0x0000000000017941 */ /* 0x000fea0003800000 */
.L_x_97:
        /* <DEDUP_REMOVED lines=10> */
.L_x_100:
[----:B------:R-:W-:Y:S05]  /*4010*/  BSYNC B1 ;  /* 0x0000000000017941 */ /* 0x000fea0003800000 */
.L_x_99:
        /* <DEDUP_REMOVED lines=9> */
.L_x_102:
[----:B------:R-:W-:Y:S05]  /*40b0*/  BSYNC B1 ;  /* 0x0000000000017941 */ /* 0x000fea0003800000 */
.L_x_101:
        /* <DEDUP_REMOVED lines=9> */
.L_x_104:
[----:B------:R-:W-:Y:S05]  /*4150*/  BSYNC B1 ;  /* 0x0000000000017941 */ /* 0x000fea0003800000 */
.L_x_103:
        /* <DEDUP_REMOVED lines=10> */
.L_x_106:
[----:B------:R-:W-:Y:S05]  /*4200*/  BSYNC B1 ;  /* 0x0000000000017941 */ /* 0x000fea0003800000 */
.L_x_105:
        /* <DEDUP_REMOVED lines=10> */
.L_x_108:
[----:B------:R-:W-:Y:S05]  /*42b0*/  BSYNC B1 ;  /* 0x0000000000017941 */ /* 0x000fea0003800000 */
.L_x_107:
        /* <DEDUP_REMOVED lines=9> */
.L_x_110:
[----:B------:R-:W-:Y:S05]  /*4350*/  BSYNC B1 ;  /* 0x0000000000017941 */ /* 0x000fea0003800000 */
.L_x_109:
        /* <DEDUP_REMOVED lines=9> */
.L_x_112:
[----:B------:R-:W-:Y:S05]  /*43f0*/  BSYNC B1 ;  /* 0x0000000000017941 */ /* 0x000fea0003800000 */
.L_x_111:
        /* <DEDUP_REMOVED lines=10> */
.L_x_114:
[----:B------:R-:W-:Y:S05]  /*44a0*/  BSYNC B1 ;  /* 0x0000000000017941 */ /* 0x000fea0003800000 */
.L_x_113:
        /* <DEDUP_REMOVED lines=10> */
.L_x_116:
[----:B------:R-:W-:Y:S05]  /*4550*/  BSYNC B1 ;  /* 0x0000000000017941 */ /* 0x000fea0003800000 */
.L_x_115:
        /* <DEDUP_REMOVED lines=9> */
.L_x_118:
[----:B------:R-:W-:Y:S05]  /*45f0*/  BSYNC B1 ;  /* 0x0000000000017941 */ /* 0x000fea0003800000 */
.L_x_117:
        /* <DEDUP_REMOVED lines=9> */
.L_x_120:
[----:B------:R-:W-:Y:S05]  /*4690*/  BSYNC B1 ;  /* 0x0000000000017941 */ /* 0x000fea0003800000 */
.L_x_119:
        /* <DEDUP_REMOVED lines=10> */
.L_x_122:
[----:B------:R-:W-:Y:S05]  /*4740*/  BSYNC B1 ;  /* 0x0000000000017941 */ /* 0x000fea0003800000 */
.L_x_121:
        /* <DEDUP_REMOVED lines=10> */
.L_x_124:
[----:B------:R-:W-:Y:S05]  /*47f0*/  BSYNC B1 ;  /* 0x0000000000017941 */ /* 0x000fea0003800000 */
.L_x_123:
        /* <DEDUP_REMOVED lines=9> */
.L_x_126:
[----:B------:R-:W-:Y:S05]  /*4890*/  BSYNC B1 ;  /* 0x0000000000017941 */ /* 0x000fea0003800000 */
.L_x_125:
        /* <DEDUP_REMOVED lines=9> */
.L_x_128:
[----:B------:R-:W-:Y:S05]  /*4930*/  BSYNC B1 ;  /* 0x0000000000017941 */ /* 0x000fea0003800000 */
.L_x_127:
        /* <DEDUP_REMOVED lines=10> */
.L_x_130:
[----:B------:R-:W-:Y:S05]  /*49e0*/  BSYNC B1 ;  /* 0x0000000000017941 */ /* 0x000fea0003800000 */
.L_x_129:
        /* <DEDUP_REMOVED lines=10> */
.L_x_132:
[----:B------:R-:W-:Y:S05]  /*4a90*/  BSYNC B1 ;  /* 0x0000000000017941 */ /* 0x000fea0003800000 */
.L_x_131:
        /* <DEDUP_REMOVED lines=9> */
.L_x_134:
[----:B------:R-:W-:Y:S05]  /*4b30*/  BSYNC B1 ;  /* 0x0000000000017941 */ /* 0x000fea0003800000 */
.L_x_133:
        /* <DEDUP_REMOVED lines=9> */
.L_x_136:
[----:B------:R-:W-:Y:S05]  /*4bd0*/  BSYNC B1 ;  /* 0x0000000000017941 */ /* 0x000fea0003800000 */
.L_x_135:
        /* <DEDUP_REMOVED lines=10> */
.L_x_138:
[----:B------:R-:W-:Y:S05]  /*4c80*/  BSYNC B1 ;  /* 0x0000000000017941 */ /* 0x000fea0003800000 */
.L_x_137:
        /* <DEDUP_REMOVED lines=10> */
.L_x_140:
[----:B------:R-:W-:Y:S05]  /*4d30*/  BSYNC B1 ;  /* 0x0000000000017941 */ /* 0x000fea0003800000 */
.L_x_139:
        /* <DEDUP_REMOVED lines=9> */
.L_x_142:
[----:B------:R-:W-:Y:S05]  /*4dd0*/  BSYNC B1 ;  /* 0x0000000000017941 */ /* 0x000fea0003800000 */
.L_x_141:
        /* <DEDUP_REMOVED lines=9> */
.L_x_144:
[----:B------:R-:W-:Y:S05]  /*4e70*/  BSYNC B1 ;  /* 0x0000000000017941 */ /* 0x000fea0003800000 */
.L_x_143:
        /* <DEDUP_REMOVED lines=10> */
.L_x_146:
[----:B------:R-:W-:Y:S05]  /*4f20*/  BSYNC B1 ;  /* 0x0000000000017941 */ /* 0x000fea0003800000 */
.L_x_145:
        /* <DEDUP_REMOVED lines=10> */
.L_x_148:
[----:B------:R-:W-:Y:S05]  /*4fd0*/  BSYNC B1 ;  /* 0x0000000000017941 */ /* 0x000fea0003800000 */
.L_x_147:
        /* <DEDUP_REMOVED lines=9> */
.L_x_150:
[----:B------:R-:W-:Y:S05]  /*5070*/  BSYNC B1 ;  /* 0x0000000000017941 */ /* 0x000fea0003800000 */
.L_x_149:
        /* <DEDUP_REMOVED lines=9> */
.L_x_152:
[----:B------:R-:W-:Y:S05]  /*5110*/  BSYNC B1 ;  /* 0x0000000000017941 */ /* 0x000fea0003800000 */
.L_x_151:
        /* <DEDUP_REMOVED lines=10> */
.L_x_154:
[----:B------:R-:W-:Y:S05]  /*51c0*/  BSYNC B1 ;  /* 0x0000000000017941 */ /* 0x000fea0003800000 */
.L_x_153:
        /* <DEDUP_REMOVED lines=10> */
.L_x_156:
[----:B------:R-:W-:Y:S05]  /*5270*/  BSYNC B1 ;  /* 0x0000000000017941 */ /* 0x000fea0003800000 */
.L_x_155:
[----:B01---5:R-:W-:Y:S01]  /*5280*/  LOP3.LUT R3, R15, 0xffffe000, RZ, 0xc0, !PT ;  /* 0xffffe0000f037812 */ /* 0x023fe200078ec0ff */
        /* <DEDUP_REMOVED lines=8> */
.L_x_158:
[----:B------:R-:W-:Y:S05]  /*5310*/  BSYNC B1 ;  /* 0x0000000000017941 */ /* 0x000fea0003800000 */
.L_x_157:
[----:B-----5:R-:W-:Y:S01]  /*5320*/  LOP3.LUT R3, R15, 0xffffe000, RZ, 0xc0, !PT ;  /* 0xffffe0000f037812 */ /* 0x020fe200078ec0ff */
[----:B------:R-:W-:Y:S01]  /*5330*/  @P0 IMAD.MOV.U32 R2, RZ, RZ, R8 ;  /* 0x000000ffff020224 */ /* 0x000fe200078e0008 */
[----:B------:R-:W-:Y:S01]  /*5340*/  ISETP.GT.AND P1, PT, R0, 0x8, P1 ;  /* 0x000000080000780c */ /* 0x000fe20000f24270 */
[----:B------:R-:W-:Y:S02]  /*5350*/  BSSY B1, `(.L_x_159) ;  /* 0x0000008000017945 */ /* 0x000fe40003800000 */
[----:B------:R-:W-:-:S04]  /*5360*/  FMUL R3, R3, R88 ;  /* 0x0000005803037220 */ /* 0x000fc80000400000 */
[----:B0-----:R-:W-:Y:S01]  /*5370*/  FFMA R7, R86, R23, R3 ;  /* 0x0000001756077223 */ /* 0x001fe20000000003 */
[----:B------:R-:W-:-:S04]  /*5380*/  @P0 IMAD.MOV.U32 R3, RZ, RZ, R9 ;  /* 0x000000ffff030224 */ /* 0x000fc800078e0009 */
[----:B------:R-:W-:-:S05]  /*5390*/  F2FP.TF32.F32.PACK_B R7, R7 ;  /* 0x00000007ff07723e */ /* 0x000fca00024050ff */
[----:B------:R0:W-:Y:S01]  /*53a0*/  @P0 STG.E desc[UR54][R2.64+0x1e0], R7 ;  /* 0x0001e00702000986 */ /* 0x0001e2000c101936 */
[----:B------:R-:W-:Y:S05]  /*53b0*/  @!P1 BRA `(.L_x_160) ;  /* 0x0000000000049947 */ /* 0x000fea0003800000 */
[----:B------:R0:W5:Y:S02]  /*53c0*/  LDG.E.LTC128B R15, desc[UR54][R4.64+0x1e4] ;  /* 0x0001e436040f7981 */ /* 0x000164000c1e1920 */
.L_x_160:
[----:B------:R-:W-:Y:S05]  /*53d0*/  BSYNC B1 ;  /* 0x0000000000017941 */ /* 0x000fea0003800000 */
.L_x_159:
[----:B------:R-:W-:Y:S05]  /*53e0*/  @!P1 BRA `(.L_x_161) ;  /* 0x0000001000b09947 */ /* 0x000fea0003800000 */
[----:B-----5:R-:W-:-:S05]  /*53f0*/  LOP3.LUT R15, R15, 0xffffe000, RZ, 0xc0, !PT ;  /* 0xffffe0000f0f7812 */ /* 0x020fca00078ec0ff */
[----:B------:R-:W-:-:S04]  /*5400*/  FMUL R0, R15, R88 ;  /* 0x000000580f007220 */ /* 0x000fc80000400000 */
[----:B------:R-:W-:-:S05]  /*5410*/  FFMA R87, R87, R23, R0 ;  /* 0x0000001757577223 */ /* 0x000fca0000000000 */
[----:B------:R-:W-:-:S05]  /*5420*/  F2FP.TF32.F32.PACK_B R87, R87 ;  /* 0x00000057ff57723e */ /* 0x000fca00024050ff */
[----:B------:R0:W-:Y:S01]  /*5430*/  STG.E desc[UR54][R8.64+0x1e4], R87 ;  /* 0x0001e45708007986 */ /* 0x0001e2000c101936 */
[----:B------:R-:W-:Y:S05]  /*5440*/  BRA `(.L_x_161) ;  /* 0x0000001000987947 */ /* 0x000fea0003800000 */
.L_x_36:
[----:B------:R-:W-:Y:S01]  /*5450*/  ISETP.GT.AND P4, PT, R14, 0x1, PT ;  /* 0x000000010e00780c */ /* 0x000fe20003f84270 */
[----:B------:R-:W-:Y:S01]  /*5460*/  ULDC.64 UR4, c[0x0][0x5c0] ;  /* 0x0001700000047ab9 */ /* 0x000fe20000000a00 */
[-C--:B------:R-:W-:Y:S01]  /*5470*/  FMUL R7, R24, R23.reuse ;  /* 0x0000001718077220 */ /* 0x080fe20000400000 */
[----:B------:R-:W-:Y:S01]  /*5480*/  LEA R2, P3, R102, UR4, 0x2 ;  /* 0x0000000466027c11 */ /* 0x000fe2000f8610ff */
[-C--:B------:R-:W-:Y:S01]  /*5490*/  FMUL R25, R25, R23.reuse ;  /* 0x0000001719197220 */ /* 0x080fe20000400000 */
[----:B------:R-:W-:Y:S01]  /*54a0*/  ISETP.GT.AND P1, PT, R0, RZ, P4 ;  /* 0x000000ff0000720c */ /* 0x000fe20002724270 */
[-C--:B------:R-:W-:Y:S01]  /*54b0*/  FMUL R9, R26, R23.reuse ;  /* 0x000000171a097220 */ /* 0x080fe20000400000 */
[----:B------:R-:W-:Y:S01]  /*54c0*/  LEA.HI.X R3, R102, UR5, R111, 0x2, P3 ;  /* 0x0000000566037c11 */ /* 0x000fe200098f146f */
[----:B------:R-:W-:Y:S01]  /*54d0*/  FMUL R27, R27, R23 ;  /* 0x000000171b1b7220 */ /* 0x000fe20000400000 */
[----:B------:R-:W-:Y:S01]  /*54e0*/  F2FP.TF32.F32.PACK_B R7, R7 ;  /* 0x00000007ff07723e */ /* 0x000fe200024050ff */
[----:B------:R-:W-:Y:S01]  /*54f0*/  FMUL R29, R29, R23 ;  /* 0x000000171d1d7220 */ /* 0x000fe20000400000 */
[----:B------:R-:W-:Y:S01]  /*5500*/  F2FP.TF32.F32.PACK_B R25, R25 ;  /* 0x00000019ff19723e */ /* 0x000fe200024050ff */
[-C--:B------:R-:W-:Y:S01]  /*5510*/  FMUL R31, R31, R23.reuse ;  /* 0x000000171f1f7220 */ /* 0x080fe20000400000 */
[C---:B------:R-:W-:Y:S01]  /*5520*/  SHF.L.U64.HI R5, R94.reuse, 0x2, R89 ;  /* 0x000000025e057819 */ /* 0x040fe20000010259 */
[----:B------:R0:W-:Y:S01]  /*5530*/  @P2 STG.E desc[UR54][R2.64], R7 ;  /* 0x0000000702002986 */ /* 0x0001e2000c101936 */
[----:B------:R-:W-:Y:S01]  /*5540*/  LEA R4, P3, R94, R2, 0x2 ;  /* 0x000000025e047211 */ /* 0x000fe200078610ff */
[-C--:B------:R-:W-:Y:S01]  /*5550*/  FMUL R11, R32, R23.reuse ;  /* 0x00000017200b7220 */ /* 0x080fe20000400000 */
[C---:B------:R-:W-:Y:S01]  /*5560*/  ISETP.GT.AND P2, PT, R14.reuse, 0x8, PT ;  /* 0x000000080e00780c */ /* 0x040fe20003f44270 */
[----:B------:R-:W-:Y:S01]  /*5570*/  @P1 STG.E desc[UR54][R2.64+0x4], R25 ;  /* 0x0000041902001986 */ /* 0x000fe2000c101936 */
[----:B------:R-:W-:Y:S01]  /*5580*/  ISETP.GT.AND P1, PT, R14, 0x9, PT ;  /* 0x000000090e00780c */ /* 0x000fe20003f24270 */
[----:B------:R-:W-:Y:S01]  /*5590*/  IMAD.X R5, R5, 0x1, R3, P3 ;  /* 0x0000000105057824 */ /* 0x000fe200018e0603 */
[C---:B------:R-:W-:Y:S01]  /*55a0*/  ISETP.GT.AND P0, PT, R0.reuse, 0x8, P0 ;  /* 0x000000080000780c */ /* 0x040fe20000704270 */
[-C--:B------:R-:W-:Y:S01]  /*55b0*/  FMUL R33, R33, R23.reuse ;  /* 0x0000001721217220 */ /* 0x080fe20000400000 */
[C---:B------:R-:W-:Y:S01]  /*55c0*/  ISETP.GT.AND P4, PT, R0.reuse, 0x8, P4 ;  /* 0x000000080000780c */ /* 0x040fe20002784270 */
[-C--:B------:R-:W-:Y:S01]  /*55d0*/  FMUL R35, R35, R23.reuse ;  /* 0x0000001723237220 */ /* 0x080fe20000400000 */
[----:B------:R-:W-:Y:S01]  /*55e0*/  ISETP.GT.AND P5, PT, R0, RZ, P2 ;  /* 0x000000ff0000720c */ /* 0x000fe200017a4270 */
[-C--:B0-----:R-:W-:Y:S01]  /*55f0*/  FMUL R7, R28, R23.reuse ;  /* 0x000000171c077220 */ /* 0x081fe20000400000 */
[----:B------:R-:W-:Y:S01]  /*5600*/  ISETP.GT.AND P3, PT, R0, RZ, P1 ;  /* 0x000000ff0000720c */ /* 0x000fe20000f64270 */
[----:B------:R-:W-:Y:S01]  /*5610*/  FMUL R37, R37, R23 ;  /* 0x0000001725257220 */ /* 0x000fe20000400000 */
[----:B------:R-:W-:Y:S01]  /*5620*/  F2FP.TF32.F32.PACK_B R9, R9 ;  /* 0x00000009ff09723e */ /* 0x000fe200024050ff */
[----:B------:R-:W-:Y:S01]  /*5630*/  FMUL R39, R39, R23 ;  /* 0x0000001727277220 */ /* 0x000fe20000400000 */
[----:B------:R-:W-:Y:S01]  /*5640*/  F2FP.TF32.F32.PACK_B R27, R27 ;  /* 0x0000001bff1b723e */ /* 0x000fe200024050ff */
[----:B------:R-:W-:Y:S01]  /*5650*/  FMUL R41, R41, R23 ;  /* 0x0000001729297220 */ /* 0x000fe20000400000 */
[----:B------:R-:W-:Y:S01]  /*5660*/  F2FP.TF32.F32.PACK_B R7, R7 ;  /* 0x00000007ff07723e */ /* 0x000fe200024050ff */
[----:B------:R0:W-:Y:S01]  /*5670*/  @P0 STG.E desc[UR54][R4.64], R9 ;  /* 0x0000000904000986 */ /* 0x0001e2000c101936 */
[----:B------:R-:W-:Y:S01]  /*5680*/  F2FP.TF32.F32.PACK_B R29, R29 ;  /* 0x0000001dff1d723e */ /* 0x000fe200024050ff */
[-C--:B------:R-:W-:Y:S01]  /*5690*/  FMUL R43, R43, R23.reuse ;  /* 0x000000172b2b7220 */ /* 0x080fe20000400000 */
[----:B------:R-:W-:Y:S01]  /*56a0*/  ISETP.GT.AND P0, PT, R14, 0x10, PT ;  /* 0x000000100e00780c */ /* 0x000fe20003f04270 */
[----:B------:R-:W-:Y:S01]  /*56b0*/  @P4 STG.E desc[UR54][R4.64+0x4], R27 ;  /* 0x0000041b04004986 */ /* 0x000fe2000c101936 */
[C---:B------:R-:W-:Y:S01]  /*56c0*/  ISETP.GT.AND P2, PT, R0.reuse, 0x8, P2 ;  /* 0x000000080000780c */ /* 0x040fe20001744270 */
[-C--:B------:R-:W-:Y:S01]  /*56d0*/  FMUL R45, R45, R23.reuse ;  /* 0x000000172d2d7220 */ /* 0x080fe20000400000 */
[C---:B------:R-:W-:Y:S01]  /*56e0*/  ISETP.GT.AND P1, PT, R0.reuse, 0x8, P1 ;  /* 0x000000080000780c */ /* 0x040fe20000f24270 */
[----:B------:R1:W-:Y:S01]  /*56f0*/  @P5 STG.E desc[UR54][R2.64+0x20], R7 ;  /* 0x0000200702005986 */ /* 0x0003e2000c101936 */
[----:B------:R-:W-:Y:S01]  /*5700*/  ISETP.GT.AND P5, PT, R0, RZ, P0 ;  /* 0x000000ff0000720c */ /* 0x000fe200007a4270 */
[----:B------:R-:W-:Y:S01]  /*5710*/  FMUL R47, R47, R23 ;  /* 0x000000172f2f7220 */ /* 0x000fe20000400000 */
[----:B------:R-:W-:Y:S01]  /*5720*/  F2FP.TF32.F32.PACK_B R31, R31 ;  /* 0x0000001fff1f723e */ /* 0x000fe200024050ff */
[----:B------:R-:W-:Y:S01]  /*5730*/  @P3 STG.E desc[UR54][R2.64+0x24], R29 ;  /* 0x0000241d02003986 */ /* 0x000fe2000c101936 */
[----:B------:R-:W-:Y:S01]  /*5740*/  ISETP.GT.AND P3, PT, R14, 0x11, PT ;  /* 0x000000110e00780c */ /* 0x000fe20003f64270 */
[----:B0-----:R-:W-:Y:S01]  /*5750*/  FMUL R9, R30, R23 ;  /* 0x000000171e097220 */ /* 0x001fe20000400000 */
[----:B------:R-:W-:Y:S01]  /*5760*/  F2FP.TF32.F32.PACK_B R11, R11 ;  /* 0x0000000bff0b723e */ /* 0x000fe200024050ff */
[-C--:B------:R-:W-:Y:S01]  /*5770*/  FMUL R49, R49, R23.reuse ;  /* 0x0000001731317220 */ /* 0x080fe20000400000 */
[----:B------:R-:W-:Y:S01]  /*5780*/  ISETP.GT.AND P4, PT, R0, RZ, P3 ;  /* 0x000000ff0000720c */ /* 0x000fe20001f84270 */
[----:B------:R-:W-:Y:S01]  /*5790*/  FMUL R51, R51, R23 ;  /* 0x0000001733337220 */ /* 0x000fe20000400000 */
[----:B------:R-:W-:Y:S01]  /*57a0*/  F2FP.TF32.F32.PACK_B R9, R9 ;  /* 0x00000009ff09723e */ /* 0x000fe200024050ff */
[----:B-1----:R-:W-:Y:S01]  /*57b0*/  FMUL R7, R34, R23 ;  /* 0x0000001722077220 */ /* 0x002fe20000400000 */
[----:B------:R-:W-:Y:S01]  /*57c0*/  F2FP.TF32.F32.PACK_B R33, R33 ;  /* 0x00000021ff21723e */ /* 0x000fe200024050ff */
[-C--:B------:R-:W-:Y:S01]  /*57d0*/  FMUL R53, R53, R23.reuse ;  /* 0x0000001735357220 */ /* 0x080fe20000400000 */
[----:B------:R-:W-:Y:S01]  /*57e0*/  ISETP.GT.AND P0, PT, R0, 0x8, P0 ;  /* 0x000000080000780c */ /* 0x000fe20000704270 */
[----:B------:R0:W-:Y:S01]  /*57f0*/  @P2 STG.E desc[UR54][R4.64+0x20], R9 ;  /* 0x0000200904002986 */ /* 0x0001e2000c101936 */
[C---:B------:R-:W-:Y:S01]  /*5800*/  ISETP.GT.AND P2, PT, R14.reuse, 0x19, PT ;  /* 0x000000190e00780c */ /* 0x040fe20003f44270 */
[----:B------:R-:W-:Y:S01]  /*5810*/  FMUL R55, R55, R23 ;  /* 0x0000001737377220 */ /* 0x000fe20000400000 */
[----:B------:R-:W-:Y:S01]  /*5820*/  F2FP.TF32.F32.PACK_B R7, R7 ;  /* 0x00000007ff07723e */ /* 0x000fe200024050ff */
[----:B------:R-:W-:Y:S01]  /*5830*/  @P1 STG.E desc[UR54][R4.64+0x24], R31 ;  /* 0x0000241f04001986 */ /* 0x000fe2000c101936 */
[----:B------:R-:W-:Y:S01]  /*5840*/  ISETP.GT.AND P1, PT, R14, 0x18, PT ;  /* 0x000000180e00780c */ /* 0x000fe20003f24270 */
[----:B------:R-:W-:Y:S01]  /*5850*/  FMUL R57, R57, R23 ;  /* 0x0000001739397220 */ /* 0x000fe20000400000 */
[----:B------:R-:W-:Y:S01]  /*5860*/  F2FP.TF32.F32.PACK_B R35, R35 ;  /* 0x00000023ff23723e */ /* 0x000fe200024050ff */
[----:B------:R1:W-:Y:S01]  /*5870*/  @P5 STG.E desc[UR54][R2.64+0x40], R11 ;  /* 0x0000400b02005986 */ /* 0x0003e2000c101936 */
[C---:B------:R-:W-:Y:S01]  /*5880*/  ISETP.GT.AND P5, PT, R0.reuse, RZ, P1 ;  /* 0x000000ff0000720c */ /* 0x040fe20000fa4270 */
[----:B------:R-:W-:Y:S01]  /*5890*/  FMUL R59, R59, R23 ;  /* 0x000000173b3b7220 */ /* 0x000fe20000400000 */
[----:B------:R-:W-:Y:S01]  /*58a0*/  F2FP.TF32.F32.PACK_B R37, R37 ;  /* 0x00000025ff25723e */ /* 0x000fe200024050ff */
[----:B------:R-:W-:Y:S01]  /*58b0*/  @P4 STG.E desc[UR54][R2.64+0x44], R33 ;  /* 0x0000442102004986 */ /* 0x000fe2000c101936 */
[----:B------:R-:W-:Y:S01]  /*58c0*/  ISETP.GT.AND P4, PT, R0, 0x8, P3 ;  /* 0x000000080000780c */ /* 0x000fe20001f84270 */
[-C--:B0-----:R-:W-:Y:S01]  /*58d0*/  FMUL R9, R36, R23.reuse ;  /* 0x0000001724097220 */ /* 0x081fe20000400000 */
[C---:B------:R-:W-:Y:S01]  /*58e0*/  ISETP.GT.AND P3, PT, R0.reuse, RZ, P2 ;  /* 0x000000ff0000720c */ /* 0x040fe20001764270 */
[----:B------:R0:W-:Y:S01]  /*58f0*/  @P0 STG.E desc[UR54][R4.64+0x40], R7 ;  /* 0x0000400704000986 */ /* 0x0001e2000c101936 */
[----:B------:R-:W-:Y:S01]  /*5900*/  ISETP.GT.AND P1, PT, R0, 0x8, P1 ;  /* 0x000000080000780c */ /* 0x000fe20000f24270 */
[----:B------:R-:W-:Y:S01]  /*5910*/  FMUL R61, R61, R23 ;  /* 0x000000173d3d7220 */ /* 0x000fe20000400000 */
[----:B------:R-:W-:Y:S01]  /*5920*/  F2FP.TF32.F32.PACK_B R9, R9 ;  /* 0x00000009ff09723e */ /* 0x000fe200024050ff */
[-C--:B-1----:R-:W-:Y:S01]  /*5930*/  FMUL R11, R40, R23.reuse ;  /* 0x00000017280b7220 */ /* 0x082fe20000400000 */
[----:B------:R-:W-:Y:S01]  /*5940*/  ISETP.GT.AND P0, PT, R14, 0x20, PT ;  /* 0x000000200e00780c */ /* 0x000fe20003f04270 */
[----:B------:R-:W-:Y:S01]  /*5950*/  FMUL R63, R63, R23 ;  /* 0x000000173f3f7220 */ /* 0x000fe20000400000 */
[----:B------:R-:W-:Y:S01]  /*5960*/  F2FP.TF32.F32.PACK_B R39, R39 ;  /* 0x00000027ff27723e */ /* 0x000fe200024050ff */
[----:B------:R-:W-:Y:S01]  /*5970*/  FMUL R65, R65, R23 ;  /* 0x0000001741417220 */ /* 0x000fe20000400000 */
[----:B------:R-:W-:Y:S01]  /*5980*/  F2FP.TF32.F32.PACK_B R11, R11 ;  /* 0x0000000bff0b723e */ /* 0x000fe200024050ff */
[----:B------:R-:W-:Y:S01]  /*5990*/  @P4 STG.E desc[UR54][R4.64+0x44], R35 ;  /* 0x0000442304004986 */ /* 0x000fe2000c101936 */
[----:B------:R-:W-:Y:S01]  /*59a0*/  ISETP.GT.AND P4, PT, R0, 0x8, P2 ;  /* 0x000000080000780c */ /* 0x000fe20001784270 */
[-C--:B0-----:R-:W-:Y:S01]  /*59b0*/  FMUL R7, R38, R23.reuse ;  /* 0x0000001726077220 */ /* 0x081fe20000400000 */
[----:B------:R-:W-:Y:S01]  /*59c0*/  ISETP.GT.AND P2, PT, R14, 0x21, PT ;  /* 0x000000210e00780c */ /* 0x000fe20003f44270 */
[----:B------:R0:W-:Y:S01]  /*59d0*/  @P5 STG.E desc[UR54][R2.64+0x60], R9 ;  /* 0x0000600902005986 */ /* 0x0001e2000c101936 */
[C---:B------:R-:W-:Y:S01]  /*59e0*/  ISETP.GT.AND P5, PT, R0.reuse, RZ, P0 ;  /* 0x000000ff0000720c */ /* 0x040fe200007a4270 */
[----:B------:R-:W-:Y:S01]  /*59f0*/  FMUL R67, R67, R23 ;  /* 0x0000001743437220 */ /* 0x000fe20000400000 */
[----:B------:R-:W-:Y:S01]  /*5a00*/  F2FP.TF32.F32.PACK_B R7, R7 ;  /* 0x00000007ff07723e */ /* 0x000fe200024050ff */
[----:B------:R-:W-:Y:S01]  /*5a10*/  @P3 STG.E desc[UR54][R2.64+0x64], R37 ;  /* 0x0000642502003986 */ /* 0x000fe2000c101936 */
[C---:B------:R-:W-:Y:S01]  /*5a20*/  ISETP.GT.AND P3, PT, R0.reuse, RZ, P2 ;  /* 0x000000ff0000720c */ /* 0x040fe20001764270 */
[----:B------:R-:W-:Y:S01]  /*5a30*/  FMUL R69, R69, R23 ;  /* 0x0000001745457220 */ /* 0x000fe20000400000 */
[----:B------:R-:W-:Y:S01]  /*5a40*/  F2FP.TF32.F32.PACK_B R41, R41 ;  /* 0x00000029ff29723e */ /* 0x000fe200024050ff */
[----:B------:R1:W-:Y:S01]  /*5a50*/  @P1 STG.E desc[UR54][R4.64+0x60], R7 ;  /* 0x0000600704001986 */ /* 0x0003e2000c101936 */
[----:B------:R-:W-:Y:S01]  /*5a60*/  ISETP.GT.AND P0, PT, R0, 0x8, P0 ;  /* 0x000000080000780c */ /* 0x000fe20000704270 */
[-C--:B------:R-:W-:Y:S01]  /*5a70*/  FMUL R71, R71, R23.reuse ;  /* 0x0000001747477220 */ /* 0x080fe20000400000 */
[----:B------:R-:W-:Y:S01]  /*5a80*/  ISETP.GT.AND P1, PT, R14, 0x28, PT ;  /* 0x000000280e00780c */ /* 0x000fe20003f24270 */
[----:B------:R-:W-:Y:S01]  /*5a90*/  @P4 STG.E desc[UR54][R4.64+0x64], R39 ;  /* 0x0000642704004986 */ /* 0x000fe2000c101936 */
[----:B------:R-:W-:Y:S01]  /*5aa0*/  ISETP.GT.AND P4, PT, R0, 0x8, P2 ;  /* 0x000000080000780c */ /* 0x000fe20001784270 */
[-C--:B0-----:R-:W-:Y:S01]  /*5ab0*/  FMUL R9, R44, R23.reuse ;  /* 0x000000172c097220 */ /* 0x081fe20000400000 */
[----:B------:R-:W-:Y:S01]  /*5ac0*/  ISETP.GT.AND P2, PT, R14, 0x29, PT ;  /* 0x000000290e00780c */ /* 0x000fe20003f44270 */
[----:B------:R0:W-:Y:S01]  /*5ad0*/  @P5 STG.E desc[UR54][R2.64+0x80], R11 ;  /* 0x0000800b02005986 */ /* 0x0001e2000c101936 */
[----:B------:R-:W-:Y:S01]  /*5ae0*/  ISETP.GT.AND P5, PT, R0, RZ, P1 ;  /* 0x000000ff0000720c */ /* 0x000fe20000fa4270 */
[----:B------:R-:W-:Y:S01]  /*5af0*/  FMUL R73, R73, R23 ;  /* 0x0000001749497220 */ /* 0x000fe20000400000 */
[----:B------:R-:W-:Y:S01]  /*5b00*/  F2FP.TF32.F32.PACK_B R43, R43 ;  /* 0x0000002bff2b723e */ /* 0x000fe200024050ff */
[-C--:B-1----:R-:W-:Y:S01]  /*5b10*/  FMUL R7, R42, R23.reuse ;  /* 0x000000172a077220 */ /* 0x082fe20000400000 */
[----:B------:R-:W-:Y:S01]  /*5b20*/  @P3 STG.E desc[UR54][R2.64+0x84], R41 ;  /* 0x0000842902003986 */ /* 0x000fe2000c101936 */
[----:B------:R-:W-:Y:S01]  /*5b30*/  ISETP.GT.AND P3, PT, R0, RZ, P2 ;  /* 0x000000ff0000720c */ /* 0x000fe20001764270 */
[----:B------:R-:W-:Y:S01]  /*5b40*/  FMUL R75, R75, R23 ;  /* 0x000000174b4b7220 */ /* 0x000fe20000400000 */
[----:B------:R-:W-:Y:S01]  /*5b50*/  F2FP.TF32.F32.PACK_B R9, R9 ;  /* 0x00000009ff09723e */ /* 0x000fe200024050ff */
[----:B------:R-:W-:Y:S01]  /*5b60*/  FMUL R77, R77, R23 ;  /* 0x000000174d4d7220 */ /* 0x000fe20000400000 */
[----:B------:R-:W-:Y:S01]  /*5b70*/  F2FP.TF32.F32.PACK_B R7, R7 ;  /* 0x00000007ff07723e */ /* 0x000fe200024050ff */
[----:B------:R-:W-:Y:S01]  /*5b80*/  FMUL R79, R79, R23 ;  /* 0x000000174f4f7220 */ /* 0x000fe20000400000 */
[----:B------:R-:W-:Y:S01]  /*5b90*/  F2FP.TF32.F32.PACK_B R45, R45 ;  /* 0x0000002dff2d723e */ /* 0x000fe200024050ff */
[-C--:B0-----:R-:W-:Y:S01]  /*5ba0*/  FMUL R11, R48, R23.reuse ;  /* 0x00000017300b7220 */ /* 0x081fe20000400000 */
[----:B------:R-:W-:Y:S01]  /*5bb0*/  ISETP.GT.AND P1, PT, R0, 0x8, P1 ;  /* 0x000000080000780c */ /* 0x000fe20000f24270 */
[----:B------:R0:W-:Y:S01]  /*5bc0*/  @P0 STG.E desc[UR54][R4.64+0x80], R7 ;  /* 0x0000800704000986 */ /* 0x0001e2000c101936 */
[----:B------:R-:W-:Y:S01]  /*5bd0*/  ISETP.GT.AND P0, PT, R14, 0x30, PT ;  /* 0x000000300e00780c */ /* 0x000fe20003f04270 */
[----:B------:R-:W-:Y:S01]  /*5be0*/  FMUL R81, R81, R23 ;  /* 0x0000001751517220 */ /* 0x000fe20000400000 */
[----:B------:R-:W-:Y:S01]  /*5bf0*/  F2FP.TF32.F32.PACK_B R47, R47 ;  /* 0x0000002fff2f723e */ /* 0x000fe200024050ff */
[----:B------:R-:W-:Y:S01]  /*5c00*/  @P4 STG.E desc[UR54][R4.64+0x84], R43 ;  /* 0x0000842b04004986 */ /* 0x000fe2000c101936 */
[----:B------:R-:W-:Y:S01]  /*5c10*/  ISETP.GT.AND P4, PT, R0, 0x8, P2 ;  /* 0x000000080000780c */ /* 0x000fe20001784270 */
[-C--:B------:R-:W-:Y:S01]  /*5c20*/  FMUL R83, R83, R23.reuse ;  /* 0x0000001753537220 */ /* 0x080fe20000400000 */
[----:B------:R-:W-:Y:S01]  /*5c30*/  ISETP.GT.AND P2, PT, R14, 0x31, PT ;  /* 0x000000310e00780c */ /* 0x000fe20003f44270 */
[----:B------:R1:W-:Y:S01]  /*5c40*/  @P5 STG.E desc[UR54][R2.64+0xa0], R9 ;  /* 0x0000a00902005986 */ /* 0x0003e2000c101936 */
[----:B------:R-:W-:Y:S01]  /*5c50*/  ISETP.GT.AND P5, PT, R0, RZ, P0 ;  /* 0x000000ff0000720c */ /* 0x000fe200007a4270 */
[----:B------:R-:W-:Y:S01]  /*5c60*/  FMUL R13, R84, R23 ;  /* 0x00000017540d7220 */ /* 0x000fe20000400000 */
[----:B------:R-:W-:Y:S01]  /*5c70*/  F2FP.TF32.F32.PACK_B R11, R11 ;  /* 0x0000000bff0b723e */ /* 0x000fe200024050ff */
[-C--:B0-----:R-:W-:Y:S01]  /*5c80*/  FMUL R7, R46, R23.reuse ;  /* 0x000000172e077220 */ /* 0x081fe20000400000 */
[----:B------:R-:W-:Y:S01]  /*5c90*/  @P3 STG.E desc[UR54][R2.64+0xa4], R45 ;  /* 0x0000a42d02003986 */ /* 0x000fe2000c101936 */
[----:B------:R-:W-:Y:S01]  /*5ca0*/  ISETP.GT.AND P3, PT, R0, RZ, P2 ;  /* 0x000000ff0000720c */ /* 0x000fe20001764270 */
[----:B------:R-:W-:Y:S01]  /*5cb0*/  FMUL R85, R85, R23 ;  /* 0x0000001755557220 */ /* 0x000fe20000400000 */
[----:B------:R-:W-:Y:S01]  /*5cc0*/  F2FP.TF32.F32.PACK_B R49, R49 ;  /* 0x00000031ff31723e */ /* 0x000fe200024050ff */
[----:B------:R-:W-:Y:S01]  /*5cd0*/  FMUL R87, R87, R23 ;  /* 0x0000001757577220 */ /* 0x000fe20000400000 */
[----:B------:R-:W-:-:S02]  /*5ce0*/  F2FP.TF32.F32.PACK_B R7, R7 ;  /* 0x00000007ff07723e */ /* 0x000fc400024050ff */
[----:B------:R-:W-:Y:S01]  /*5cf0*/  ISETP.GT.AND P0, PT, R0, 0x8, P0 ;  /* 0x000000080000780c */ /* 0x000fe20000704270 */
[----:B-1----:R-:W-:Y:S01]  /*5d00*/  FMUL R9, R52, R23 ;  /* 0x0000001734097220 */ /* 0x002fe20000400000 */
[----:B------:R-:W-:Y:S01]  /*5d10*/  F2FP.TF32.F32.PACK_B R51, R51 ;  /* 0x00000033ff33723e */ /* 0x000fe200024050ff */
[----:B------:R0:W-:Y:S01]  /*5d20*/  @P1 STG.E desc[UR54][R4.64+0xa0], R7 ;  /* 0x0000a00704001986 */ /* 0x0001e2000c101936 */
[----:B------:R-:W-:Y:S02]  /*5d30*/  ISETP.GT.AND P1, PT, R14, 0x38, PT ;  /* 0x000000380e00780c */ /* 0x000fe40003f24270 */
[----:B------:R-:W-:Y:S01]  /*5d40*/  F2FP.TF32.F32.PACK_B R9, R9 ;  /* 0x00000009ff09723e */ /* 0x000fe200024050ff */
[----:B------:R-:W-:Y:S01]  /*5d50*/  @P4 STG.E desc[UR54][R4.64+0xa4], R47 ;  /* 0x0000a42f04004986 */ /* 0x000fe2000c101936 */
[----:B------:R-:W-:Y:S02]  /*5d60*/  ISETP.GT.AND P4, PT, R0, 0x8, P2 ;  /* 0x000000080000780c */ /* 0x000fe40001784270 */
[----:B------:R-:W-:Y:S01]  /*5d70*/  ISETP.GT.AND P2, PT, R14, 0x39, PT ;  /* 0x000000390e00780c */ /* 0x000fe20003f44270 */
[----:B------:R1:W-:Y:S01]  /*5d80*/  @P5 STG.E desc[UR54][R2.64+0xc0], R11 ;  /* 0x0000c00b02005986 */ /* 0x0003e2000c101936 */
[----:B------:R-:W-:-:S02]  /*5d90*/  ISETP.GT.AND P5, PT, R0, RZ, P1 ;  /* 0x000000ff0000720c */ /* 0x000fc40000fa4270 */
[----:B------:R-:W-:Y:S01]  /*5da0*/  F2FP.TF32.F32.PACK_B R53, R53 ;  /* 0x00000035ff35723e */ /* 0x000fe200024050ff */
[----:B0-----:R-:W-:Y:S01]  /*5db0*/  FMUL R7, R50, R23 ;  /* 0x0000001732077220 */ /* 0x001fe20000400000 */
[----:B------:R-:W-:Y:S01]  /*5dc0*/  @P3 STG.E desc[UR54][R2.64+0xc4], R49 ;  /* 0x0000c43102003986 */ /* 0x000fe2000c101936 */
[C---:B------:R-:W-:Y:S02]  /*5dd0*/  ISETP.GT.AND P3, PT, R0.reuse, RZ, P2 ;  /* 0x000000ff0000720c */ /* 0x040fe40001764270 */
[----:B------:R-:W-:Y:S02]  /*5de0*/  ISETP.GT.AND P1, PT, R0, 0x8, P1 ;  /* 0x000000080000780c */ /* 0x000fe40000f24270 */
[----:B------:R-:W-:Y:S01]  /*5df0*/  F2FP.TF32.F32.PACK_B R7, R7 ;  /* 0x00000007ff07723e */ /* 0x000fe200024050ff */
[----:B-1----:R-:W-:Y:S01]  /*5e00*/  FMUL R11, R56, R23 ;  /* 0x00000017380b7220 */ /* 0x002fe20000400000 */
[----:B------:R-:W-:-:S03]  /*5e10*/  F2FP.TF32.F32.PACK_B R55, R55 ;  /* 0x00000037ff37723e */ /* 0x000fc600024050ff */
[----:B------:R0:W-:Y:S01]  /*5e20*/  @P0 STG.E desc[UR54][R4.64+0xc0], R7 ;  /* 0x0000c00704000986 */ /* 0x0001e2000c101936 */
[----:B------:R-:W-:Y:S02]  /*5e30*/  ISETP.GT.AND P0, PT, R14, 0x40, PT ;  /* 0x000000400e00780c */ /* 0x000fe40003f04270 */
[----:B------:R-:W-:Y:S01]  /*5e40*/  F2FP.TF32.F32.PACK_B R11, R11 ;  /* 0x0000000bff0b723e */ /* 0x000fe200024050ff */
[----:B------:R-:W-:Y:S01]  /*5e50*/  @P4 STG.E desc[UR54][R4.64+0xc4], R51 ;  /* 0x0000c43304004986 */ /* 0x000fe2000c101936 */
[----:B------:R-:W-:Y:S02]  /*5e60*/  ISETP.GT.AND P4, PT, R0, 0x8, P2 ;  /* 0x000000080000780c */ /* 0x000fe40001784270 */
[----:B------:R-:W-:Y:S01]  /*5e70*/  ISETP.GT.AND P2, PT, R14, 0x41, PT ;  /* 0x000000410e00780c */ /* 0x000fe20003f44270 */
[----:B------:R1:W-:Y:S01]  /*5e80*/  @P5 STG.E desc[UR54][R2.64+0xe0], R9 ;  /* 0x0000e00902005986 */ /* 0x0003e2000c101936 */
[----:B------:R-:W-:Y:S02]  /*5e90*/  ISETP.GT.AND P5, PT, R0, RZ, P0 ;  /* 0x000000ff0000720c */ /* 0x000fe400007a4270 */
[----:B------:R-:W-:Y:S01]  /*5ea0*/  F2FP.TF32.F32.PACK_B R57, R57 ;  /* 0x00000039ff39723e */ /* 0x000fe200024050ff */
[----:B0-----:R-:W-:Y:S01]  /*5eb0*/  FMUL R7, R54, R23 ;  /* 0x0000001736077220 */ /* 0x001fe20000400000 */
[----:B------:R-:W-:Y:S01]  /*5ec0*/  @P3 STG.E desc[UR54][R2.64+0xe4], R53 ;  /* 0x0000e43502003986 */ /* 0x000fe2000c101936 */
[----:B------:R-:W-:-:S02]  /*5ed0*/  ISETP.GT.AND P3, PT, R0, RZ, P2 ;  /* 0x000000ff0000720c */ /* 0x000fc40001764270 */
        /* <DEDUP_REMOVED lines=61> */
[----:B------:R-:W-:Y:S01]  /*62b0*/  @P3 STG.E desc[UR54][R2.64+0x164], R69 ;  /* 0x0001644502003986 */ /* 0x000fe2000c101936 */
[----:B0-----:R-:W-:Y:S01]  /*62c0*/  FMUL R7, R70, R23 ;  /* 0x0000001746077220 */ /* 0x001fe20000400000 */
[----:B------:R-:W-:-:S02]  /*62d0*/  ISETP.GT.AND P3, PT, R0, RZ, P2 ;  /* 0x000000ff0000720c */ /* 0x000fc40001764270 */
[----:B------:R-:W-:Y:S02]  /*62e0*/  ISETP.GT.AND P0, PT, R0, 0x8, P0 ;  /* 0x000000080000780c */ /* 0x000fe40000704270 */
[----:B------:R-:W-:Y:S01]  /*62f0*/  F2FP.TF32.F32.PACK_B R7, R7 ;  /* 0x00000007ff07723e */ /* 0x000fe200024050ff */
[----:B-1----:R-:W-:Y:S01]  /*6300*/  FMUL R9, R76, R23 ;  /* 0x000000174c097220 */ /* 0x002fe20000400000 */
[----:B------:R-:W-:-:S03]  /*6310*/  F2FP.TF32.F32.PACK_B R75, R75 ;  /* 0x0000004bff4b723e */ /* 0x000fc600024050ff */
[----:B------:R0:W-:Y:S01]  /*6320*/  @P1 STG.E desc[UR54][R4.64+0x160], R7 ;  /* 0x0001600704001986 */ /* 0x0001e2000c101936 */
[----:B------:R-:W-:Y:S02]  /*6330*/  F2FP.TF32.F32.PACK_B R77, R77 ;  /* 0x0000004dff4d723e */ /* 0x000fe400024050ff */
[----:B------:R-:W-:Y:S01]  /*6340*/  F2FP.TF32.F32.PACK_B R9, R9 ;  /* 0x00000009ff09723e */ /* 0x000fe200024050ff */
[----:B------:R-:W-:Y:S01]  /*6350*/  @P4 STG.E desc[UR54][R4.64+0x164], R71 ;  /* 0x0001644704004986 */ /* 0x000fe2000c101936 */
[C---:B------:R-:W-:Y:S02]  /*6360*/  ISETP.GT.AND P4, PT, R14.reuse, 0x68, PT ;  /* 0x000000680e00780c */ /* 0x040fe40003f84270 */
[----:B------:R-:W-:Y:S01]  /*6370*/  F2FP.TF32.F32.PACK_B R79, R79 ;  /* 0x0000004fff4f723e */ /* 0x000fe200024050ff */
[----:B------:R1:W-:Y:S01]  /*6380*/  @P5 STG.E desc[UR54][R2.64+0x180], R11 ;  /* 0x0001800b02005986 */ /* 0x0003e2000c101936 */
[----:B------:R-:W-:Y:S02]  /*6390*/  ISETP.GT.AND P5, PT, R14, 0x69, PT ;  /* 0x000000690e00780c */ /* 0x000fe40003fa4270 */
[----:B------:R-:W-:Y:S01]  /*63a0*/  F2FP.TF32.F32.PACK_B R81, R81 ;  /* 0x00000051ff51723e */ /* 0x000fe200024050ff */
[----:B------:R-:W-:Y:S01]  /*63b0*/  @P3 STG.E desc[UR54][R2.64+0x184], R73 ;  /* 0x0001844902003986 */ /* 0x000fe2000c101936 */
[----:B------:R-:W-:Y:S01]  /*63c0*/  ISETP.GT.AND P3, PT, R0, 0x8, P2 ;  /* 0x000000080000780c */ /* 0x000fe20001764270 */
[----:B0-----:R-:W-:Y:S01]  /*63d0*/  FMUL R7, R74, R23 ;  /* 0x000000174a077220 */ /* 0x001fe20000400000 */
[----:B------:R-:W-:-:S02]  /*63e0*/  ISETP.GT.AND P2, PT, R0, RZ, P4 ;  /* 0x000000ff0000720c */ /* 0x000fc40002744270 */
[C---:B------:R-:W-:Y:S02]  /*63f0*/  ISETP.GT.AND P1, PT, R0.reuse, RZ, P5 ;  /* 0x000000ff0000720c */ /* 0x040fe40002f24270 */
[----:B------:R-:W-:Y:S01]  /*6400*/  ISETP.GT.AND P4, PT, R0, 0x8, P4 ;  /* 0x000000080000780c */ /* 0x000fe20002784270 */
[----:B-1----:R-:W-:Y:S01]  /*6410*/  FMUL R11, R78, R23 ;  /* 0x000000174e0b7220 */ /* 0x002fe20000400000 */
[----:B------:R-:W-:Y:S02]  /*6420*/  ISETP.GT.AND P5, PT, R0, 0x8, P5 ;  /* 0x000000080000780c */ /* 0x000fe40002fa4270 */
[----:B------:R-:W-:Y:S02]  /*6430*/  F2FP.TF32.F32.PACK_B R7, R7 ;  /* 0x00000007ff07723e */ /* 0x000fe400024050ff */
[----:B------:R-:W-:Y:S02]  /*6440*/  F2FP.TF32.F32.PACK_B R11, R11 ;  /* 0x0000000bff0b723e */ /* 0x000fe400024050ff */
[----:B------:R-:W-:Y:S01]  /*6450*/  F2FP.TF32.F32.PACK_B R83, R83 ;  /* 0x00000053ff53723e */ /* 0x000fe200024050ff */
[----:B------:R0:W-:Y:S01]  /*6460*/  @P0 STG.E desc[UR54][R4.64+0x180], R7 ;  /* 0x0001800704000986 */ /* 0x0001e2000c101936 */
[----:B------:R-:W-:-:S02]  /*6470*/  ISETP.GT.AND P0, PT, R14, 0x79, PT ;  /* 0x000000790e00780c */ /* 0x000fc40003f04270 */
        /* <DEDUP_REMOVED lines=8> */
[----:B0-----:R-:W-:Y:S01]  /*6500*/  FMUL R7, R80, R23 ;  /* 0x0000001750077220 */ /* 0x001fe20000400000 */
[----:B------:R-:W-:-:S02]  /*6510*/  ISETP.GT.AND P1, PT, R14, 0x78, PT ;  /* 0x000000780e00780c */ /* 0x000fc40003f24270 */
[----:B------:R0:W-:Y:S01]  /*6520*/  @P4 STG.E desc[UR54][R4.64+0x1a0], R11 ;  /* 0x0001a00b04004986 */ /* 0x0001e2000c101936 */
[C---:B------:R-:W-:Y:S02]  /*6530*/  ISETP.GT.AND P4, PT, R0.reuse, RZ, P3 ;  /* 0x000000ff0000720c */ /* 0x040fe40001f84270 */
[----:B------:R-:W-:Y:S01]  /*6540*/  F2FP.TF32.F32.PACK_B R7, R7 ;  /* 0x00000007ff07723e */ /* 0x000fe200024050ff */
[----:B------:R-:W-:Y:S01]  /*6550*/  @P5 STG.E desc[UR54][R4.64+0x1a4], R79 ;  /* 0x0001a44f04005986 */ /* 0x000fe2000c101936 */
[----:B------:R-:W-:Y:S01]  /*6560*/  ISETP.GT.AND P5, PT, R0, RZ, P2 ;  /* 0x000000ff0000720c */ /* 0x000fe200017a4270 */
[----:B-1----:R-:W-:Y:S01]  /*6570*/  FMUL R9, R82, R23 ;  /* 0x0000001752097220 */ /* 0x002fe20000400000 */
[C---:B------:R-:W-:Y:S02]  /*6580*/  ISETP.GT.AND P3, PT, R0.reuse, 0x8, P3 ;  /* 0x000000080000780c */ /* 0x040fe40001f64270 */
[----:B------:R-:W-:Y:S02]  /*6590*/  ISETP.GT.AND P2, PT, R0, 0x8, P2 ;  /* 0x000000080000780c */ /* 0x000fe40001744270 */
[----:B------:R-:W-:Y:S01]  /*65a0*/  F2FP.TF32.F32.PACK_B R9, R9 ;  /* 0x00000009ff09723e */ /* 0x000fe200024050ff */
[----:B0-----:R-:W-:-:S02]  /*65b0*/  FMUL R11, R86, R23 ;  /* 0x00000017560b7220 */ /* 0x001fc40000400000 */
[----:B------:R-:W-:Y:S01]  /*65c0*/  @P4 STG.E desc[UR54][R2.64+0x1c0], R7 ;  /* 0x0001c00702004986 */ /* 0x000fe2000c101936 */
[C---:B------:R-:W-:Y:S02]  /*65d0*/  ISETP.GT.AND P4, PT, R0.reuse, RZ, P1 ;  /* 0x000000ff0000720c */ /* 0x040fe40000f84270 */
[C---:B------:R-:W-:Y:S01]  /*65e0*/  ISETP.GT.AND P1, PT, R0.reuse, 0x8, P1 ;  /* 0x000000080000780c */ /* 0x040fe20000f24270 */
[----:B------:R-:W-:Y:S01]  /*65f0*/  @P5 STG.E desc[UR54][R2.64+0x1c4], R81 ;  /* 0x0001c45102005986 */ /* 0x000fe2000c101936 */
[C---:B------:R-:W-:Y:S02]  /*6600*/  ISETP.GT.AND P5, PT, R0.reuse, RZ, P0 ;  /* 0x000000ff0000720c */ /* 0x040fe400007a4270 */
[----:B------:R-:W-:Y:S01]  /*6610*/  ISETP.GT.AND P0, PT, R0, 0x8, P0 ;  /* 0x000000080000780c */ /* 0x000fe20000704270 */
[----:B------:R-:W-:Y:S01]  /*6620*/  @P3 STG.E desc[UR54][R4.64+0x1c0], R9 ;  /* 0x0001c00904003986 */ /* 0x000fe2000c101936 */
[----:B------:R-:W-:-:S03]  /*6630*/  F2FP.TF32.F32.PACK_B R11, R11 ;  /* 0x0000000bff0b723e */ /* 0x000fc600024050ff */
[----:B------:R-:W-:Y:S04]  /*6640*/  @P2 STG.E desc[UR54][R4.64+0x1c4], R83 ;  /* 0x0001c45304002986 */ /* 0x000fe8000c101936 */
[----:B------:R-:W-:Y:S04]  /*6650*/  @P4 STG.E desc[UR54][R2.64+0x1e0], R13 ;  /* 0x0001e00d02004986 */ /* 0x000fe8000c101936 */
[----:B------:R0:W-:Y:S02]  /*6660*/  @P5 STG.E desc[UR54][R2.64+0x1e4], R85 ;  /* 0x0001e45502005986 */ /* 0x0001e4000c101936 */
[----:B0-----:R-:W-:-:S02]  /*6670*/  @P1 IMAD.MOV.U32 R2, RZ, RZ, R4 ;  /* 0x000000ffff021224 */ /* 0x001fc400078e0004 */
[----:B------:R-:W-:-:S05]  /*6680*/  @P1 IMAD.MOV.U32 R3, RZ, RZ, R5 ;  /* 0x000000ffff031224 */ /* 0x000fca00078e0005 */
[----:B------:R0:W-:Y:S04]  /*6690*/  @P1 STG.E desc[UR54][R2.64+0x1e0], R11 ;  /* 0x0001e00b02001986 */ /* 0x0001e8000c101936 */
[----:B------:R0:W-:Y:S02]  /*66a0*/  @P0 STG.E desc[UR54][R4.64+0x1e4], R87 ;  /* 0x0001e45704000986 */ /* 0x0001e4000c101936 */
.L_x_161:
[----:B------:R-:W-:Y:S05]  /*66b0*/  BSYNC B0 ;  /* 0x0000000000007941 */ /* 0x000fea0003800000 */
.L_x_35:
[----:B0-----:R-:W-:Y:S01]  /*66c0*/  IMAD.U32 R2, RZ, RZ, UR52 ;  /* 0x00000034ff027e24 */ /* 0x001fe2000f8e00ff */
[----:B------:R-:W-:Y:S01]  /*66d0*/  ULDC.64 UR4, c[0x0][0x650] ;  /* 0x0001940000047ab9 */ /* 0x000fe20000000a00 */
[----:B------:R-:W-:Y:S01]  /*66e0*/  IMAD.U32 R3, RZ, RZ, UR53 ;  /* 0x00000035ff037e24 */ /* 0x000fe2000f8e00ff */
[----:B------:R0:W-:Y:S01]  /*66f0*/  SYNCS.ARRIVE.TRANS64.A1T0 RZ, [R97+UR50], RZ ;  /* 0x000000ff61ff79a7 */ /* 0x0001e20008100032 */
[----:B------:R-:W-:Y:S01]  /*6700*/  PRMT R0, RZ, 0x7610, R0 ;  /* 0x00007610ff007816 */ /* 0x000fe20000000000 */
[----:B------:R-:W-:Y:S01]  /*6710*/  IMAD.MOV.U32 R18, RZ, RZ, -0x1 ;  /* 0xffffffffff127424 */ /* 0x000fe200078e00ff */
[----:B------:R-:W-:Y:S01]  /*6720*/  LEA R16, P0, R2, R16, 0x1 ;  /* 0x0000001002107211 */ /* 0x000fe200078008ff */
[----:B------:R-:W-:Y:S02]  /*6730*/  IMAD.MOV.U32 R2, RZ, RZ, -0x1 ;  /* 0xffffffffff027424 */ /* 0x000fe400078e00ff */
[----:B------:R-:W-:Y:S01]  /*6740*/  IMAD.MOV.U32 R19, RZ, RZ, -0x1 ;  /* 0xffffffffff137424 */ /* 0x000fe200078e00ff */
[----:B------:R-:W-:-:S02]  /*6750*/  IADD3.X R17, R17, UR41, RZ, P0, !PT ;  /* 0x0000002911117c10 */ /* 0x000fc400087fe4ff */
[----:B------:R-:W-:-:S04]  /*6760*/  ISETP.GE.U32.AND P0, PT, R16, UR4, PT ;  /* 0x0000000410007c0c */ /* 0x000fc8000bf06070 */
[----:B------:R-:W-:-:S13]  /*6770*/  ISETP.GE.U32.AND.EX P0, PT, R17, UR5, PT, P0 ;  /* 0x0000000511007c0c */ /* 0x000fda000bf06100 */
[----:B0-----:R-:W-:Y:S05]  /*6780*/  @P0 BRA `(.L_x_162) ;  /* 0x0000000400700947 */ /* 0x001fea0003800000 */
[----:B------:R-:W0:Y:S01]  /*6790*/  S2UR UR7, SR_CTAID.X ;  /* 0x00000000000779c3 */ /* 0x000e220000002500 */
[----:B------:R-:W-:Y:S01]  /*67a0*/  ULDC.64 UR4, c[0x0][0x628] ;  /* 0x00018a0000047ab9 */ /* 0x000fe20000000a00 */
[----:B------:R-:W-:Y:S01]  /*67b0*/  ULDC UR6, c[0x0][0x150] ;  /* 0x0000540000067ab9 */ /* 0x000fe20000000800 */
[----:B------:R-:W-:Y:S01]  /*67c0*/  ISETP.NE.U32.AND P0, PT, RZ, UR4, PT ;  /* 0x00000004ff007c0c */ /* 0x000fe2000bf05070 */
[----:B------:R-:W-:Y:S01]  /*67d0*/  ULDC UR15, c[0x0][0x630] ;  /* 0x00018c00000f7ab9 */ /* 0x000fe20000000800 */
[C---:B------:R-:W-:Y:S02]  /*67e0*/  R2UR UR17, R16.reuse ;  /* 0x00000000101172ca */ /* 0x040fe400000e0000 */
[----:B------:R-:W-:Y:S01]  /*67f0*/  ISETP.NE.AND.EX P0, PT, RZ, UR5, PT, P0 ;  /* 0x00000005ff007c0c */ /* 0x000fe2000bf05300 */
[----:B------:R-:W1:Y:S01]  /*6800*/  S2UR UR16, SR_CTAID.Y ;  /* 0x00000000001079c3 */ /* 0x000e620000002600 */
[----:B------:R-:W-:Y:S02]  /*6810*/  R2UR UR12, R16 ;  /* 0x00000000100c72ca */ /* 0x000fe400000e0000 */
[----:B------:R-:W-:-:S02]  /*6820*/  R2UR UR13, R17 ;  /* 0x00000000110d72ca */ /* 0x000fc400000e0000 */
[----:B0-----:R-:W-:-:S05]  /*6830*/  I2FP.F32.U32 R0, UR7 ;  /* 0x0000000700007c45 */ /* 0x001fca0008201000 */
[----:B------:R-:W-:Y:S01]  /*6840*/  FMUL R0, R0, UR6 ;  /* 0x0000000600007c20 */ /* 0x000fe20008400000 */
[----:B------:R-:W-:Y:S01]  /*6850*/  ULDC UR6, c[0x0][0x154] ;  /* 0x0000550000067ab9 */ /* 0x000fe20000000800 */
[----:B-1----:R-:W-:-:S04]  /*6860*/  I2FP.F32.U32 R2, UR16 ;  /* 0x0000001000027c45 */ /* 0x002fc80008201000 */
[----:B------:R-:W0:Y:S01]  /*6870*/  F2I.U32.TRUNC.NTZ R0, R0 ;  /* 0x0000000000007305 */ /* 0x000e22000020f000 */
[----:B------:R-:W-:Y:S01]  /*6880*/  FMUL R2, R2, UR6 ;  /* 0x0000000602027c20 */ /* 0x000fe20008400000 */
[----:B------:R-:W-:Y:S06]  /*6890*/  @!P0 BRA `(.L_x_163) ;  /* 0x0000000000308947 */ /* 0x000fec0003800000 */
        /* <DEDUP_REMOVED lines=12> */
.L_x_163:
[----:B------:R-:W-:Y:S01]  /*6960*/  USHF.R.U64 UR6, UR12, UR15, UR13 ;  /* 0x0000000f0c067299 */ /* 0x000fe2000800120d */
[----:B------:R-:W-:Y:S01]  /*6970*/  R2UR UR5, R17 ;  /* 0x00000000110572ca */ /* 0x000fe200000e0000 */
[----:B------:R-:W-:Y:S01]  /*6980*/  USHF.R.U32.HI UR4, URZ, UR15, UR13 ;  /* 0x0000000f3f047299 */ /* 0x000fe2000801160d */
[----:B------:R-:W1:Y:S01]  /*6990*/  F2I.U32.TRUNC.NTZ R2, R2 ;  /* 0x0000000200027305 */ /* 0x000e62000020f000 */
[----:B------:R-:W-:Y:S01]  /*69a0*/  UIADD3 UR9, UP0, URZ, -UR6, URZ ;  /* 0x800000063f097290 */ /* 0x000fe2000ff1e03f */
[----:B------:R-:W-:Y:S01]  /*69b0*/  ULDC.64 UR10, c[0x0][0x620] ;  /* 0x00018800000a7ab9 */ /* 0x000fe20000000a00 */
[----:B------:R-:W-:Y:S02]  /*69c0*/  ULDC UR14, c[0x0][0x608] ;  /* 0x00018200000e7ab9 */ /* 0x000fe40000000800 */
[----:B------:R-:W-:Y:S01]  /*69d0*/  UIADD3.X UR4, URZ, ~UR4, URZ, UP0, !UPT ;  /* 0x800000043f047290 */ /* 0x000fe200087fe43f */
[----:B------:R-:W-:Y:S01]  /*69e0*/  ULDC UR15, c[0x0][0x658] ;  /* 0x00019600000f7ab9 */ /* 0x000fe20000000800 */
[----:B------:R-:W-:-:S02]  /*69f0*/  ULDC UR12, c[0x0][0x144] ;  /* 0x00005100000c7ab9 */ /* 0x000fc40000000800 */
[----:B------:R-:W-:Y:S01]  /*6a00*/  UIMAD UR8, UR4, UR10, URZ ;  /* 0x0000000a040872a4 */ /* 0x000fe2000f8e023f */
[----:B------:R-:W-:Y:S02]  /*6a10*/  ULDC UR22, c[0x0][0x148] ;  /* 0x0000520000167ab9 */ /* 0x000fe40000000800 */
[----:B------:R-:W-:Y:S01]  /*6a20*/  UMOV UR4, UR17 ;  /* 0x0000001100047c82 */ /* 0x000fe20008000000 */
[----:B------:R-:W-:Y:S02]  /*6a30*/  UIMAD UR8, UR9, UR11, UR8 ;  /* 0x0000000b090872a4 */ /* 0x000fe4000f8e0208 */
[----:B------:R-:W-:Y:S01]  /*6a40*/  UIMAD.WIDE.U32 UR4, UR9, UR10, UR4 ;  /* 0x0000000a090472a5 */ /* 0x000fe2000f8e0004 */
[----:B0-----:R-:W-:Y:S01]  /*6a50*/  R2UR UR9, R0 ;  /* 0x00000000000972ca */ /* 0x001fe200000e0000 */
[----:B------:R-:W-:Y:S01]  /*6a60*/  ULDC UR20, c[0x0][0x648] ;  /* 0x0001920000147ab9 */ /* 0x000fe20000000800 */
[----:B-1----:R-:W-:Y:S01]  /*6a70*/  R2UR UR13, R2 ;  /* 0x00000000020d72ca */ /* 0x002fe200000e0000 */
[----:B------:R-:W-:Y:S01]  /*6a80*/  UIADD3 UR8, UR5, UR8, URZ ;  /* 0x0000000805087290 */ /* 0x000fe2000fffe03f */
[----:B------:R-:W-:-:S02]  /*6a90*/  ULDC UR21, c[0x0][0x638] ;  /* 0x00018e0000157ab9 */ /* 0x000fc40000000800 */
[----:B------:R-:W-:Y:S02]  /*6aa0*/  ULDC UR5, c[0x0][0x618] ;  /* 0x0001860000057ab9 */ /* 0x000fe40000000800 */
[----:B------:R-:W-:Y:S02]  /*6ab0*/  USHF.R.U64 UR10, UR4, UR5, UR8 ;  /* 0x00000005040a7299 */ /* 0x000fe40008001208 */
[----:B------:R-:W-:-:S03]  /*6ac0*/  USHF.R.U32.HI UR8, URZ, UR5, UR8 ;  /* 0x000000053f087299 */ /* 0x000fc60008011608 */
[----:B------:R-:W-:Y:S01]  /*6ad0*/  ULDC.64 UR4, c[0x0][0x640] ;  /* 0x0001900000047ab9 */ /* 0x000fe20000000a00 */
[----:B------:R-:W-:Y:S01]  /*6ae0*/  USHF.R.U64 UR11, UR10, UR14, UR8 ;  /* 0x0000000e0a0b7299 */ /* 0x000fe20008001208 */
[----:B------:R-:W-:Y:S01]  /*6af0*/  ISETP.NE.U32.AND P0, PT, RZ, UR4, PT ;  /* 0x00000004ff007c0c */ /* 0x000fe2000bf05070 */
[----:B------:R-:W-:Y:S02]  /*6b00*/  USHF.R.U32.HI UR8, URZ, UR14, UR8 ;  /* 0x0000000e3f087299 */ /* 0x000fe40008011608 */
[----:B------:R-:W-:Y:S01]  /*6b10*/  UIADD3 UR9, -UR9, URZ, URZ ;  /* 0x0000003f09097290 */ /* 0x000fe2000fffe13f */
[----:B------:R-:W-:Y:S01]  /*6b20*/  ISETP.NE.AND.EX P0, PT, RZ, UR5, PT, P0 ;  /* 0x00000005ff007c0c */ /* 0x000fe2000bf05300 */
[----:B------:R-:W-:Y:S02]  /*6b30*/  USHF.R.U64 UR17, UR11, UR15, UR8 ;  /* 0x0000000f0b117299 */ /* 0x000fe40008001208 */
[----:B------:R-:W-:Y:S02]  /*6b40*/  UIADD3 UR18, -UR13, URZ, URZ ;  /* 0x0000003f0d127290 */ /* 0x000fe4000fffe13f */
[----:B------:R-:W-:-:S02]  /*6b50*/  USHF.R.U32.HI UR15, URZ, UR15, UR8 ;  /* 0x0000000f3f0f7299 */ /* 0x000fc40008011608 */
[----:B------:R-:W-:Y:S01]  /*6b60*/  UIMAD UR19, UR12, UR9, UR7 ;  /* 0x000000090c1372a4 */ /* 0x000fe2000f8e0207 */
[----:B------:R-:W-:-:S05]  /*6b70*/  UMOV UR14, UR17 ;  /* 0x00000011000e7c82 */ /* 0x000fca0008000000 */
[----:B------:R-:W-:Y:S06]  /*6b80*/  @!P0 BRA `(.L_x_164) ;  /* 0x0000000000288947 */ /* 0x000fec0003800000 */
        /* <DEDUP_REMOVED lines=10> */
.L_x_164:
[----:B------:R-:W-:Y:S01]  /*6c30*/  UISETP.NE.AND UP0, UPT, UR38, URZ, UPT ;  /* 0x0000003f2600728c */ /* 0x000fe2000bf05270 */
[----:B------:R-:W-:Y:S01]  /*6c40*/  IMAD.MOV.U32 R0, RZ, RZ, 0x1 ;  /* 0x00000001ff007424 */ /* 0x000fe200078e00ff */
[----:B------:R-:W-:Y:S01]  /*6c50*/  USHF.R.U64 UR5, UR14, UR20, UR15 ;  /* 0x000000140e057299 */ /* 0x000fe2000800120f */
[----:B------:R-:W-:Y:S01]  /*6c60*/  IMAD.U32 R19, RZ, RZ, UR6 ;  /* 0x00000006ff137e24 */ /* 0x000fe2000f8e00ff */
[----:B------:R-:W-:Y:S02]  /*6c70*/  ULOP3.LUT UR4, UR11, UR47, URZ, 0xc0, !UPT ;  /* 0x0000002f0b047292 */ /* 0x000fe4000f8ec03f */
[----:B------:R-:W-:Y:S02]  /*6c80*/  UIADD3 UR7, -UR5, URZ, URZ ;  /* 0x0000003f05077290 */ /* 0x000fe4000fffe13f */
[----:B------:R-:W-:Y:S02]  /*6c90*/  UIMAD UR4, UR44, UR5, UR4 ;  /* 0x000000052c0472a4 */ /* 0x000fe4000f8e0204 */
[----:B------:R-:W-:-:S02]  /*6ca0*/  ULOP3.LUT UR10, UR10, UR43, URZ, 0xc0, !UPT ;  /* 0x0000002b0a0a7292 */ /* 0x000fc4000f8ec03f */
[----:B------:R-:W-:Y:S02]  /*6cb0*/  @UP0 UIMAD UR19, UR22, UR18, UR16 ;  /* 0x00000012161302a4 */ /* 0x000fe4000f8e0210 */
[----:B------:R-:W-:Y:S01]  /*6cc0*/  UIMAD UR5, UR7, UR21, UR17 ;  /* 0x00000015070572a4 */ /* 0x000fe2000f8e0211 */
[----:B------:R-:W-:Y:S02]  /*6cd0*/  ULDC UR8, c[0x0][0x600] ;  /* 0x0001800000087ab9 */ /* 0x000fe40000000800 */
[----:B------:R-:W-:Y:S01]  /*6ce0*/  ULDC UR7, c[0x0][0x610] ;  /* 0x0001840000077ab9 */ /* 0x000fe20000000800 */
[----:B------:R-:W-:Y:S02]  /*6cf0*/  UIMAD UR5, UR5, UR8, UR10 ;  /* 0x00000008050572a4 */ /* 0x000fe4000f8e020a */
[----:B------:R-:W-:-:S04]  /*6d00*/  UIMAD UR4, UR4, UR7, UR19 ;  /* 0x00000007040472a4 */ /* 0x000fc8000f8e0213 */
[----:B------:R-:W-:Y:S02]  /*6d10*/  USEL UR7, UR5, UR4, !UP0 ;  /* 0x0000000405077287 */ /* 0x000fe4000c000000 */
[----:B------:R-:W-:-:S04]  /*6d20*/  USEL UR4, UR4, UR5, !UP0 ;  /* 0x0000000504047287 */ /* 0x000fc8000c000000 */
[----:B------:R-:W-:Y:S02]  /*6d30*/  IMAD.U32 R2, RZ, RZ, UR7 ;  /* 0x00000007ff027e24 */ /* 0x000fe4000f8e00ff */
[----:B------:R-:W-:-:S07]  /*6d40*/  IMAD.U32 R18, RZ, RZ, UR4 ;  /* 0x00000004ff127e24 */ /* 0x000fce000f8e00ff */
.L_x_162:
[----:B------:R-:W-:Y:S01]  /*6d50*/  UIADD3 UR45, UR36, UR45, URZ ;  /* 0x0000002d242d7290 */ /* 0x000fe2000fffe03f */
[----:B------:R-:W-:Y:S02]  /*6d60*/  LOP3.LUT P0, RZ, R0, 0xff, RZ, 0xc0, !PT ;  /* 0x000000ff00ff7812 */ /* 0x000fe4000780c0ff */
[----:B------:R-:W-:Y:S01]  /*6d70*/  LOP3.LUT R100, R100, 0x1, RZ, 0x3c, !PT ;  /* 0x0000000164647812 */ /* 0x000fe200078e3cff */
[----:B------:R-:W-:Y:S02]  /*6d80*/  USHF.R.U32.HI UR4, URZ, 0x2, UR45 ;  /* 0x000000023f047899 */ /* 0x000fe4000801162d */
[----:B------:R-:W-:Y:S02]  /*6d90*/  UISETP.GT.U32.AND UP0, UPT, UR45, 0x3, UPT ;  /* 0x000000032d00788c */ /* 0x000fe4000bf04070 */
[----:B------:R-:W-:Y:S02]  /*6da0*/  ULOP3.LUT UR4, UR4, 0x1, URZ, 0xc0, !UPT ;  /* 0x0000000104047892 */ /* 0x000fe4000f8ec03f */
[----:B------:R-:W-:-:S02]  /*6db0*/  UISETP.LT.U32.AND UP0, UPT, UR36, 0x4, UP0 ;  /* 0x000000042400788c */ /* 0x000fc40008701070 */
[----:B------:R-:W-:Y:S02]  /*6dc0*/  UISETP.NE.U32.AND UP1, UPT, UR4, 0x1, UPT ;  /* 0x000000010400788c */ /* 0x000fe4000bf25070 */
[----:B------:R-:W-:Y:S02]  /*6dd0*/  USEL UR5, URZ, 0x1, !UP0 ;  /* 0x000000013f057887 */ /* 0x000fe4000c000000 */
[----:B------:R-:W-:Y:S02]  /*6de0*/  UISETP.GT.U32.AND UP1, UPT, UR36, 0x3, !UP1 ;  /* 0x000000032400788c */ /* 0x000fe4000cf24070 */
[----:B------:R-:W-:Y:S02]  /*6df0*/  ULOP3.LUT UR45, UR45, 0x3, URZ, 0xc0, !UPT ;  /* 0x000000032d2d7892 */ /* 0x000fe4000f8ec03f */
[----:B------:R-:W-:-:S04]  /*6e00*/  USEL UR4, URZ, 0x1, !UP1 ;  /* 0x000000013f047887 */ /* 0x000fc8000c800000 */
[----:B------:R-:W-:Y:S01]  /*6e10*/  ULOP3.LUT UR48, UR4, UR48, UR5, 0x96, !UPT ;  /* 0x0000003004307292 */ /* 0x000fe2000f8e9605 */
[----:B------:R-:W-:Y:S11]  /*6e20*/  @P0 BRA `(.L_x_165) ;  /* 0xffffffa800700947 */ /* 0x000ff6000383ffff */
[----:B------:R-:W-:Y:S05]  /*6e30*/  EXIT ;  /* 0x000000000000794d */ /* 0x000fea0003800000 */
.L_x_16:
[----:B------:R-:W-:-:S08]  /*6e40*/  ISETP.NE.AND P0, PT, RZ, UR6, PT ;  /* 0x00000006ff007c0c */ /* 0x000fd0000bf05270 */
[----:B-----5:R-:W0:-:S00]  /*6e50*/  USETMAXREG.DEALLOC.CTAPOOL 0x28 ;  /* 0x00000028000079c8 */ /* 0x020e0000080e0500 */
[----:B------:R-:W-:Y:S05]  /*6e60*/  @P0 EXIT ;  /* 0x000000000000094d */ /* 0x000fea0003800000 */
[----:B0-----:R-:W-:Y:S01]  /*6e70*/  LOP3.LUT P0, RZ, R0, 0xff, RZ, 0xc0, !PT ;  /* 0x000000ff00ff7812 */ /* 0x001fe2000780c0ff */
[----:B------:R-:W-:Y:S02]  /*6e80*/  IMAD.MOV.U32 R8, RZ, RZ, 0x1 ;  /* 0x00000001ff087424 */ /* 0x000fe400078e00ff */
[----:B------:R-:W-:-:S10]  /*6e90*/  IMAD.MOV.U32 R0, RZ, RZ, RZ ;  /* 0x000000ffff007224 */ /* 0x000fd400078e00ff */
[----:B------:R-:W-:Y:S05]  /*6ea0*/  @!P0 BRA `(.L_x_166) ;  /* 0x0000000c00648947 */ /* 0x000fea0003800000 */
[----:B------:R-:W0:Y:S01]  /*6eb0*/  S2UR UR8, SR_CgaCtaId ;  /* 0x00000000000879c3 */ /* 0x000e220000008800 */
[----:B------:R-:W-:Y:S01]  /*6ec0*/  LOP3.LUT P0, RZ, R3, 0x1f, RZ, 0xc0, !PT ;  /* 0x0000001f03ff7812 */ /* 0x000fe2000780c0ff */
[----:B------:R-:W-:Y:S01]  /*6ed0*/  ULDC UR5, c[0x0][0x658] ;  /* 0x0001960000057ab9 */ /* 0x000fe20000000800 */
[----:B------:R-:W-:Y:S01]  /*6ee0*/  UMOV UR6, 0xffffffff ;  /* 0xffffffff00067882 */ /* 0x000fe20000000000 */
[----:B------:R-:W-:Y:S01]  /*6ef0*/  BSSY B0, `(.L_x_166) ;  /* 0x00000d4000007945 */ /* 0x000fe20003800000 */
[----:B------:R-:W-:Y:S01]  /*6f00*/  USHF.L.U32 UR6, UR6, UR5, URZ ;  /* 0x0000000506067299 */ /* 0x000fe2000800063f */
[C---:B------:R-:W-:Y:S01]  /*6f10*/  ISETP.NE.AND P3, PT, R4.reuse, RZ, PT ;  /* 0x000000ff0400720c */ /* 0x040fe20003f65270 */
[----:B------:R-:W-:Y:S01]  /*6f20*/  IMAD.MOV.U32 R10, RZ, RZ, 0x1 ;  /* 0x00000001ff0a7424 */ /* 0x000fe200078e00ff */
[----:B------:R-:W-:Y:S01]  /*6f30*/  ISETP.NE.OR P0, PT, R4, RZ, !P0 ;  /* 0x000000ff0400720c */ /* 0x000fe20004705670 */
[----:B------:R-:W-:Y:S01]  /*6f40*/  IMAD.MOV.U32 R8, RZ, RZ, 0x1 ;  /* 0x00000001ff087424 */ /* 0x000fe200078e00ff */
[----:B------:R-:W-:Y:S01]  /*6f50*/  ULDC UR4, c[0x0][0x600] ;  /* 0x0001800000047ab9 */ /* 0x000fe20000000800 */
[----:B------:R-:W-:Y:S01]  /*6f60*/  IMAD.MOV.U32 R0, RZ, RZ, RZ ;  /* 0x000000ffff007224 */ /* 0x000fe200078e00ff */
[----:B------:R-:W-:Y:S01]  /*6f70*/  UMOV UR7, 0x1 ;  /* 0x0000000100077882 */ /* 0x000fe20000000000 */
[----:B------:R-:W-:-:S02]  /*6f80*/  UIADD3 UR21, UR37, 0x1, URZ ;  /* 0x0000000125157890 */ /* 0x000fc4000fffe03f */
[----:B------:R-:W-:Y:S02]  /*6f90*/  ULOP3.LUT UR13, UR40, 0x2, URZ, 0xfc, !UPT ;  /* 0x00000002280d7892 */ /* 0x000fe4000f8efc3f */
[----:B------:R-:W-:Y:S02]  /*6fa0*/  UIADD3 UR4, UR4, -0x1, URZ ;  /* 0xffffffff04047890 */ /* 0x000fe4000fffe03f */
[----:B------:R-:W-:Y:S02]  /*6fb0*/  USHF.L.U32 UR5, UR7, UR5, URZ ;  /* 0x0000000507057299 */ /* 0x000fe4000800063f */
[----:B------:R-:W-:Y:S01]  /*6fc0*/  ULOP3.LUT UR6, URZ, UR6, URZ, 0x33, !UPT ;  /* 0x000000063f067292 */ /* 0x000fe2000f8e333f */
[----:B------:R-:W-:Y:S01]  /*6fd0*/  ULDC.64 UR30, c[0x0][0x198] ;  /* 0x00006600001e7ab9 */ /* 0x000fe20000000a00 */
[----:B0-----:R-:W-:-:S10]  /*6fe0*/  IMAD.U32 R9, RZ, RZ, UR8 ;  /* 0x00000008ff097e24 */ /* 0x001fd4000f8e00ff */
.L_x_178:
[----:B------:R-:W-:-:S03]  /*6ff0*/  UMOV UR7, 0xffffffff ;  /* 0xffffffff00077882 */ /* 0x000fc60000000000 */
[----:B------:R-:W-:Y:S05]  /*7000*/  BRA.DIV UR7, `(.L_x_167) ;  /* 0x0000001207247947 */ /* 0x000fea000b800000 */
[----:B------:R-:W-:-:S13]  /*7010*/  ELECT P6, URZ, PT ;  /* 0x00000000003f782f */ /* 0x000fda00038c0000 */
.L_x_191:
[----:B------:R-:W0:Y:S01]  /*7020*/  LDC R3, c[0x0][0x28c] ;  /* 0x0000a300ff037b82 */ /* 0x000e220000000800 */
[----:B------:R-:W-:Y:S01]  /*7030*/  BSSY B1, `(.L_x_168) ;  /* 0x0000049000017945 */ /* 0x000fe20003800000 */
[----:B0-----:R-:W-:-:S13]  /*7040*/  ISETP.LT.OR P6, PT, R3, 0x1, !P6 ;  /* 0x000000010300780c */ /* 0x001fda00077c1670 */
[----:B------:R-:W-:Y:S05]  /*7050*/  @P6 BRA `(.L_x_169) ;  /* 0x0000000400186947 */ /* 0x000fea0003800000 */
[----:B------:R-:W-:Y:S02]  /*7060*/  IMAD R9, R18, 0x4, R9 ;  /* 0x0000000412097824 */ /* 0x000fe400078e0209 */
[----:B------:R-:W-:Y:S02]  /*7070*/  IMAD.SHL.U32 R7, R2, 0x80, RZ ;  /* 0x0000008002077824 */ /* 0x000fe400078e00ff */
[----:B------:R-:W-:Y:S02]  /*7080*/  IMAD.MOV.U32 R13, RZ, RZ, RZ ;  /* 0x000000ffff0d7224 */ /* 0x000fe400078e00ff */
[----:B------:R-:W-:Y:S02]  /*7090*/  IMAD.U32 R14, RZ, RZ, UR21 ;  /* 0x00000015ff0e7e24 */ /* 0x000fe4000f8e00ff */
[----:B------:R-:W-:Y:S02]  /*70a0*/  IMAD.MOV.U32 R2, RZ, RZ, R8 ;  /* 0x000000ffff027224 */ /* 0x000fe400078e0008 */
[----:B------:R-:W-:-:S02]  /*70b0*/  IMAD.MOV.U32 R4, RZ, RZ, R0 ;  /* 0x000000ffff047224 */ /* 0x000fc400078e0000 */
[----:B------:R-:W-:-:S07]  /*70c0*/  IMAD.SHL.U32 R6, R9, 0x10, RZ ;  /* 0x0000001009067824 */ /* 0x000fce00078e00ff */
.L_x_173:
[----:B------:R-:W0:Y:S01]  /*70d0*/  S2UR UR7, SR_CgaCtaId ;  /* 0x00000000000779c3 */ /* 0x000e220000008800 */
[----:B------:R-:W-:Y:S02]  /*70e0*/  MOV R12, 0x400 ;  /* 0x00000400000c7802 */ /* 0x000fe40000000f00 */
[----:B------:R-:W-:-:S05]  /*70f0*/  SHF.L.U32 R3, R2, 0x1f, RZ ;  /* 0x0000001f02037819 */ /* 0x000fca00000006ff */
[----:B------:R-:W1:Y:S01]  /*7100*/  @!P3 LDC R5, c[0x0][0x500] ;  /* 0x00014000ff05bb82 */ /* 0x000e620000000800 */
[----:B0-----:R-:W-:-:S05]  /*7110*/  IMAD.U32 R9, RZ, RZ, UR7 ;  /* 0x00000007ff097e24 */ /* 0x001fca000f8e00ff */
[----:B------:R-:W-:-:S05]  /*7120*/  LEA R11, R9, R12, 0x18 ;  /* 0x0000000c090b7211 */ /* 0x000fca00078ec0ff */
[----:B------:R-:W-:-:S04]  /*7130*/  IMAD R12, R4, 0x8, R11 ;  /* 0x00000008040c7824 */ /* 0x000fc800078e020b */
[----:B------:R-:W0:Y:S02]  /*7140*/  SYNCS.PHASECHK.TRANS64.TRYWAIT P1, [R12+URZ+0x20], R3 ;  /* 0x000020030c0075a7 */ /* 0x000e24000802017f */
[----:B01----:R-:W-:Y:S05]  /*7150*/  @!P1 BRA `(.L_x_170) ;  /* 0x0000000c00f09947 */ /* 0x003fea0003800000 */
.L_x_192:
[----:B------:R-:W-:Y:S01]  /*7160*/  UPRMT UR7, UR13, 0x9910, URZ ;  /* 0x000099100d077896 */ /* 0x000fe2000800003f */
[----:B------:R1:W-:Y:S03]  /*7170*/  @!P3 SYNCS.ARRIVE.TRANS64 RZ, [R12+URZ], R5 ;  /* 0x000000050cffb9a7 */ /* 0x0003e6000800003f */
[----:B------:R-:W-:-:S06]  /*7180*/  UISETP.NE.AND UP0, UPT, UR7, 0x2, UPT ;  /* 0x000000020700788c */ /* 0x000fcc000bf05270 */
[----:B------:R-:W-:-:S13]  /*7190*/  PLOP3.LUT P1, PT, PT, PT, UP0, 0x80, 0x0 ;  /* 0x000000000000781c */ /* 0x000fda0003f2f008 */
[----:B-1----:R-:W-:Y:S05]  /*71a0*/  @P1 BRA `(.L_x_171) ;  /* 0x0000000000041947 */ /* 0x002fea0003800000 */
[----:B------:R-:W-:Y:S01]  /*71b0*/  BPT.TRAP 0x1 ;  /* 0x000000040000795c */ /* 0x000fe20000300000 */
.L_x_171:
[----:B------:R-:W-:Y:S05]  /*71c0*/  @P0 BRA `(.L_x_172) ;  /* 0x0000000000040947 */ /* 0x000fea0003800000 */
[----:B------:R-:W-:Y:S01]  /*71d0*/  BPT.TRAP 0x1 ;  /* 0x000000040000795c */ /* 0x000fe20000300000 */
.L_x_172:
[----:B0-----:R-:W-:Y:S01]  /*71e0*/  IMAD R3, R4, 0x8, R9 ;  /* 0x0000000804037824 */ /* 0x001fe200078e0209 */
[----:B------:R-:W-:Y:S01]  /*71f0*/  R2UR UR34, R13 ;  /* 0x000000000d2272ca */ /* 0x000fe200000e0000 */
[----:B------:R-:W-:Y:S01]  /*7200*/  VIADD R14, R14, 0xffffffff ;  /* 0xffffffff0e0e7836 */ /* 0x000fe20000000000 */
[----:B------:R-:W-:Y:S01]  /*7210*/  R2UR UR33, R12 ;  /* 0x000000000c2172ca */ /* 0x000fe200000e0000 */
[----:B------:R-:W-:Y:S01]  /*7220*/  IMAD.SHL.U32 R3, R3, 0x200, RZ ;  /* 0x0000020003037824 */ /* 0x000fe200078e00ff */
[----:B------:R-:W-:Y:S01]  /*7230*/  R2UR UR36, R19 ;  /* 0x00000000132472ca */ /* 0x000fe200000e0000 */
[----:B------:R-:W-:Y:S01]  /*7240*/  UIADD3 UR14, UP0, UR30, 0xf0, URZ ;  /* 0x000000f01e0e7890 */ /* 0x000fe2000ff1e03f */
[----:B------:R-:W-:Y:S01]  /*7250*/  R2UR UR35, R6 ;  /* 0x00000000062372ca */ /* 0x000fe200000e0000 */
[--C-:B------:R-:W-:Y:S01]  /*7260*/  IMAD R3, R3, 0x4, R11.reuse ;  /* 0x0000000403037824 */ /* 0x100fe200078e020b */
[----:B------:R-:W-:Y:S01]  /*7270*/  R2UR UR19, R7 ;  /* 0x00000000071372ca */ /* 0x000fe200000e0000 */
[----:B------:R-:W-:Y:S01]  /*7280*/  IMAD R11, R4, 0x8000, R11 ;  /* 0x00008000040b7824 */ /* 0x000fe200078e020b */
[----:B------:R-:W-:Y:S01]  /*7290*/  UIADD3 UR42, UP1, UR30, 0x1f0, URZ ;  /* 0x000001f01e2a7890 */ /* 0x000fe2000ff3e03f */
[----:B------:R-:W-:Y:S01]  /*72a0*/  ISETP.GT.AND P2, PT, R14, 0x1, PT ;  /* 0x000000010e00780c */ /* 0x000fe20003f44270 */
[----:B------:R-:W-:Y:S01]  /*72b0*/  UIADD3.X UR15, URZ, UR31, URZ, UP0, !UPT ;  /* 0x0000001f3f0f7290 */ /* 0x000fe200087fe43f */
[----:B------:R-:W-:Y:S01]  /*72c0*/  R2UR UR24, R3 ;  /* 0x00000000031872ca */ /* 0x000fe200000e0000 */
[----:B------:R-:W-:Y:S01]  /*72d0*/  UIADD3 UR26, UR34, 0x20, URZ ;  /* 0x00000020221a7890 */ /* 0x000fe2000fffe03f */
[----:B------:R-:W-:Y:S01]  /*72e0*/  R2UR UR8, R11 ;  /* 0x000000000b0872ca */ /* 0x000fe200000e0000 */
[----:B------:R-:W-:Y:S01]  /*72f0*/  UIADD3.X UR43, URZ, UR31, URZ, UP1, !UPT ;  /* 0x0000001f3f2b7290 */ /* 0x000fe20008ffe43f */
[----:B------:R-:W-:Y:S01]  /*7300*/  VIADD R4, R4, 0x1 ;  /* 0x0000000104047836 */ /* 0x000fe20000000000 */
[----:B------:R-:W-:Y:S01]  /*7310*/  UMOV UR7, 0xf0000 ;  /* 0x000f000000077882 */ /* 0x000fe20000000000 */
[----:B------:R-:W-:Y:S01]  /*7320*/  UMOV UR22, 0x0 ;  /* 0x0000000000167882 */ /* 0x000fe20000000000 */
[----:B------:R-:W-:Y:S01]  /*7330*/  UMOV UR23, 0x10000000 ;  /* 0x1000000000177882 */ /* 0x000fe20000000000 */
[----:B------:R-:W-:Y:S01]  /*7340*/  UMOV UR25, UR33 ;  /* 0x0000002100197c82 */ /* 0x000fe20008000000 */
[----:B------:R-:W-:Y:S01]  /*7350*/  ISETP.NE.AND P1, PT, R4, 0x4, PT ;  /* 0x000000040400780c */ /* 0x000fe20003f25270 */
[----:B------:R-:W-:Y:S01]  /*7360*/  UMOV UR28, UR36 ;  /* 0x00000024001c7c82 */ /* 0x000fe20008000000 */
[----:B------:R-:W-:Y:S01]  /*7370*/  UMOV UR27, UR35 ;  /* 0x00000023001b7c82 */ /* 0x000fe20008000000 */
[----:B------:R-:W-:Y:S01]  /*7380*/  UMOV UR17, UR33 ;  /* 0x0000002100117c82 */ /* 0x000fe20008000000 */
[----:B------:R-:W-:Y:S01]  /*7390*/  UIADD3 UR32, UR24, 0x180, URZ ;  /* 0x0000018018207890 */ /* 0x000fe2000fffe03f */
[----:B------:R-:W-:Y:S01]  /*73a0*/  SEL R3, RZ, 0x1, P1 ;  /* 0x00000001ff037807 */ /* 0x000fe20000800000 */
[----:B------:R-:W-:Y:S01]  /*73b0*/  UIADD3 UR24, UR24, 0x2180, URZ ;  /* 0x0000218018187890 */ /* 0x000fe2000fffe03f */
[----:B------:R-:W-:Y:S01]  /*73c0*/  VIADD R13, R13, 0x40 ;  /* 0x000000400d0d7836 */ /* 0x000fe20000000000 */
[----:B------:R-:W-:Y:S01]  /*73d0*/  UIADD3 UR16, UR8, 0x10180, URZ ;  /* 0x0001018008107890 */ /* 0x000fe2000fffe03f */
[----:B------:R-:W-:Y:S01]  /*73e0*/  LOP3.LUT R2, R2, R3, RZ, 0x3c, !PT ;  /* 0x0000000302027212 */ /* 0x000fe200078e3cff */
[----:B------:R-:W-:Y:S01]  /*73f0*/  UIADD3 UR8, UR8, 0x14180, URZ ;  /* 0x0001418008087890 */ /* 0x000fe2000fffe03f */
[----:B------:R-:W-:Y:S01]  /*7400*/  SEL R4, R4, RZ, P1 ;  /* 0x000000ff04047207 */ /* 0x000fe20000800000 */
[----:B------:R-:W-:Y:S01]  /*7410*/  UMOV UR18, UR34 ;  /* 0x0000002200127c82 */ /* 0x000fe20008000000 */
[----:B------:R-:W-:Y:S01]  /*7420*/  UMOV UR20, UR36 ;  /* 0x0000002400147c82 */ /* 0x000fe20008000000 */
[----:B------:R0:W-:Y:S01]  /*7430*/  UTMALDG.3D.MULTICAST [UR32], [UR14], UR7, desc[UR22] ;  /* 0x000016200e0073b4 */ /* 0x0001e20008011807 */
[----:B------:R-:W-:Y:S01]  /*7440*/  UMOV UR9, UR33 ;  /* 0x0000002100097c82 */ /* 0x000fe20008000000 */
[----:B------:R-:W-:Y:S01]  /*7450*/  UMOV UR11, UR19 ;  /* 0x00000013000b7c82 */ /* 0x000fe20008000000 */
[----:B------:R-:W-:Y:S01]  /*7460*/  UMOV UR12, UR36 ;  /* 0x00000024000c7c82 */ /* 0x000fe20008000000 */
[----:B------:R-:W-:Y:S01]  /*7470*/  UMOV UR10, UR26 ;  /* 0x0000001a000a7c82 */ /* 0x000fe20008000000 */
[----:B------:R0:W-:Y:S01]  /*7480*/  UTMALDG.3D.MULTICAST [UR24], [UR14], UR7, desc[UR22] ;  /* 0x000016180e0073b4 */ /* 0x0001e20008011807 */
[----:B------:R0:W-:Y:S01]  /*7490*/  UTMALDG.3D [UR16], [UR42], desc[UR22] ;  /* 0x000016102a0075b4 */ /* 0x0001e20008011000 */
[----:B------:R0:W-:Y:S02]  /*74a0*/  UTMALDG.3D [UR8], [UR42], desc[UR22] ;  /* 0x000016082a0075b4 */ /* 0x0001e40008011000 */
[----:B0-----:R-:W-:Y:S05]  /*74b0*/  @P2 BRA `(.L_x_173) ;  /* 0xfffffffc00042947 */ /* 0x001fea000383ffff */
.L_x_169:
[----:B------:R-:W-:Y:S05]  /*74c0*/  BSYNC B1 ;  /* 0x0000000000017941 */ /* 0x000fea0003800000 */
.L_x_168:
[----:B------:R-:W-:Y:S01]  /*74d0*/  LOP3.LUT P4, RZ, R10, 0xff, RZ, 0xc0, !PT ;  /* 0x000000ff0aff7812 */ /* 0x000fe2000788c0ff */
[----:B------:R-:W-:Y:S01]  /*74e0*/  VIADD R0, R0, UR37 ;  /* 0x0000002500007c36 */ /* 0x000fe20008000000 */
[----:B------:R-:W-:Y:S01]  /*74f0*/  ULDC.64 UR8, c[0x0][0x650] ;  /* 0x0001940000087ab9 */ /* 0x000fe20000000a00 */
[----:B------:R-:W-:Y:S01]  /*7500*/  IMAD.U32 R3, RZ, RZ, UR37 ;  /* 0x00000025ff037e24 */ /* 0x000fe2000f8e00ff */
[----:B------:R-:W-:Y:S01]  /*7510*/  BSSY B1, `(.L_x_174) ;  /* 0x000006f000017945 */ /* 0x000fe20003800000 */
[----:B------:R-:W-:Y:S01]  /*7520*/  IMAD.MOV.U32 R18, RZ, RZ, -0x1 ;  /* 0xffffffffff127424 */ /* 0x000fe200078e00ff */
[----:B------:R-:W-:Y:S01]  /*7530*/  SHF.R.U32.HI R2, RZ, 0x2, R0 ;  /* 0x00000002ff027819 */ /* 0x000fe20000011600 */
[----:B------:R-:W-:Y:S01]  /*7540*/  IMAD.MOV.U32 R19, RZ, RZ, -0x1 ;  /* 0xffffffffff137424 */ /* 0x000fe200078e00ff */
[----:B------:R-:W-:Y:S02]  /*7550*/  ISETP.GT.U32.AND P1, PT, R0, 0x3, PT ;  /* 0x000000030000780c */ /* 0x000fe40003f24070 */
[----:B------:R-:W-:-:S02]  /*7560*/  LOP3.LUT R2, R2, 0x1, RZ, 0xc0, !PT ;  /* 0x0000000102027812 */ /* 0x000fc400078ec0ff */
[C---:B------:R-:W-:Y:S01]  /*7570*/  ISETP.LT.U32.AND P1, PT, R3.reuse, 0x4, P1 ;  /* 0x000000040300780c */ /* 0x040fe20000f21070 */
[----:B------:R-:W0:Y:S01]  /*7580*/  @P4 S2R R9, SR_CgaCtaId ;  /* 0x0000000000094919 */ /* 0x000e220000008800 */
[----:B------:R-:W-:Y:S02]  /*7590*/  @P4 MOV R4, 0x400 ;  /* 0x0000040000044802 */ /* 0x000fe40000000f00 */
[----:B------:R-:W-:Y:S02]  /*75a0*/  ISETP.NE.U32.AND P2, PT, R2, 0x1, PT ;  /* 0x000000010200780c */ /* 0x000fe40003f45070 */
[----:B------:R-:W-:Y:S02]  /*75b0*/  LOP3.LUT R0, R0, 0x3, RZ, 0xc0, !PT ;  /* 0x0000000300007812 */ /* 0x000fe400078ec0ff */
[----:B------:R-:W-:Y:S02]  /*75c0*/  ISETP.GT.U32.AND P2, PT, R3, 0x3, !P2 ;  /* 0x000000030300780c */ /* 0x000fe40005744070 */
[----:B------:R-:W-:-:S02]  /*75d0*/  SEL R3, RZ, 0x1, !P1 ;  /* 0x00000001ff037807 */ /* 0x000fc40004800000 */
[----:B------:R-:W-:Y:S02]  /*75e0*/  SEL R2, RZ, 0x1, !P2 ;  /* 0x00000001ff027807 */ /* 0x000fe40005000000 */
[----:B------:R-:W-:Y:S02]  /*75f0*/  PRMT R10, RZ, 0x7610, R10 ;  /* 0x00007610ff0a7816 */ /* 0x000fe4000000000a */
[--C-:B------:R-:W-:Y:S01]  /*7600*/  LOP3.LUT R8, R2, R8, R3.reuse, 0x96, !PT ;  /* 0x0000000802087212 */ /* 0x100fe200078e9603 */
[----:B------:R-:W-:Y:S01]  /*7610*/  IMAD.MOV.U32 R2, RZ, RZ, -0x1 ;  /* 0xffffffffff027424 */ /* 0x000fe200078e00ff */
[----:B------:R-:W-:Y:S02]  /*7620*/  PRMT R3, RZ, 0x7610, R3 ;  /* 0x00007610ff037816 */ /* 0x000fe40000000003 */
[----:B0-----:R-:W-:-:S04]  /*7630*/  @P4 LEA R4, R9, R4, 0x18 ;  /* 0x0000000409044211 */ /* 0x001fc800078ec0ff */
[----:B------:R0:W-:Y:S01]  /*7640*/  @P4 SYNCS.ARRIVE.TRANS64.A1T0 RZ, [R4+URZ+0x78], RZ ;  /* 0x000078ff04ff49a7 */ /* 0x0001e2000810003f */
[----:B------:R-:W-:-:S04]  /*7650*/  IADD3 R16, P4, R16, UR52, RZ ;  /* 0x0000003410107c10 */ /* 0x000fc8000ff9e0ff */
[----:B------:R-:W-:Y:S02]  /*7660*/  IADD3.X R17, R17, UR39, RZ, P4, !PT ;  /* 0x0000002711117c10 */ /* 0x000fe4000a7fe4ff */
        /* <DEDUP_REMOVED lines=8> */
[----:B------:R-:W-:Y:S01]  /*76f0*/  ULDC UR14, c[0x0][0x154] ;  /* 0x00005500000e7ab9 */ /* 0x000fe20000000800 */
[----:B------:R-:W-:Y:S01]  /*7700*/  IMAD.MOV.U32 R2, RZ, RZ, R16 ;  /* 0x000000ffff027224 */ /* 0x000fe200078e0010 */
[----:B------:R-:W-:Y:S01]  /*7710*/  ISETP.NE.AND.EX P1, PT, RZ, UR9, PT, P1 ;  /* 0x00000009ff007c0c */ /* 0x000fe2000bf25310 */
[----:B------:R-:W1:Y:S01]  /*7720*/  S2UR UR12, SR_CTAID.Y ;  /* 0x00000000000c79c3 */ /* 0x000e620000002600 */
[----:B0-----:R-:W-:-:S05]  /*7730*/  I2FP.F32.U32 R3, UR7 ;  /* 0x0000000700037c45 */ /* 0x001fca0008201000 */
[----:B------:R-:W-:Y:S01]  /*7740*/  FMUL R12, R3, UR10 ;  /* 0x0000000a030c7c20 */ /* 0x000fe20008400000 */
[----:B------:R-:W-:-:S05]  /*7750*/  IMAD.MOV.U32 R3, RZ, RZ, R17 ;  /* 0x000000ffff037224 */ /* 0x000fca00078e0011 */
[----:B------:R-:W-:Y:S05]  /*7760*/  @!P1 BRA `(.L_x_176) ;  /* 0x0000000000289947 */ /* 0x000fea0003800000 */
[----:B------:R-:W-:Y:S02]  /*7770*/  ULDC UR10, c[0x0][0x634] ;  /* 0x00018d00000a7ab9 */ /* 0x000fe40000000800 */
[----:B------:R-:W-:-:S05]  /*7780*/  IADD3 R7, P1, R16, UR10, RZ ;  /* 0x0000000a10077c10 */ /* 0x000fca000ff3e0ff */
[----:B------:R-:W-:-:S04]  /*7790*/  IMAD.X R11, RZ, RZ, R17, P1 ;  /* 0x000000ffff0b7224 */ /* 0x000fc800008e0611 */
[----:B------:R-:W-:-:S04]  /*77a0*/  IMAD.WIDE.U32 R4, R11, UR8, RZ ;  /* 0x000000080b047c25 */ /* 0x000fc8000f8e00ff */
[----:B------:R-:W-:-:S04]  /*77b0*/  IMAD.WIDE.U32 R4, P1, R7, UR9, R4 ;  /* 0x0000000907047c25 */ /* 0x000fc8000f820004 */
[----:B------:R-:W-:-:S04]  /*77c0*/  IMAD.WIDE.U32 R6, R7, UR8, RZ ;  /* 0x0000000807067c25 */ /* 0x000fc8000f8e00ff */
[----:B------:R-:W-:Y:S01]  /*77d0*/  IMAD.X R3, RZ, RZ, RZ, P1 ;  /* 0x000000ffff037224 */ /* 0x000fe200008e06ff */
[----:B------:R-:W-:Y:S01]  /*77e0*/  IADD3 RZ, P1, R7, R4, RZ ;  /* 0x0000000407ff7210 */ /* 0x000fe20007f3e0ff */
[----:B------:R-:W-:-:S04]  /*77f0*/  IMAD.MOV.U32 R2, RZ, RZ, R5 ;  /* 0x000000ffff027224 */ /* 0x000fc800078e0005 */
[----:B------:R-:W-:-:S08]  /*7800*/  IMAD.WIDE.U32.X R2, R11, UR9, R2, P1 ;  /* 0x000000090b027c25 */ /* 0x000fd000088e0402 */
.L_x_176:
[--C-:B------:R-:W-:Y:S01]  /*7810*/  SHF.R.U64 R19, R2, UR11, R3.reuse ;  /* 0x0000000b02137c19 */ /* 0x100fe20008001203 */
[----:B------:R-:W0:Y:S01]  /*7820*/  F2I.U32.TRUNC.NTZ R12, R12 ;  /* 0x0000000c000c7305 */ /* 0x000e22000020f000 */
[----:B------:R-:W-:Y:S01]  /*7830*/  SHF.R.U32.HI R2, RZ, UR11, R3 ;  /* 0x0000000bff027c19 */ /* 0x000fe20008011603 */
[----:B------:R-:W-:Y:S01]  /*7840*/  ULDC.64 UR8, c[0x0][0x620] ;  /* 0x0001880000087ab9 */ /* 0x000fe20000000a00 */
[----:B------:R-:W-:Y:S01]  /*7850*/  IADD3 R5, P1, RZ, -R19, RZ ;  /* 0x80000013ff057210 */ /* 0x000fe20007f3e0ff */
[----:B------:R-:W3:Y:S01]  /*7860*/  LDC R11, c[0x0][0x610] ;  /* 0x00018400ff0b7b82 */ /* 0x000ee20000000800 */
[----:B-1----:R-:W-:Y:S01]  /*7870*/  I2FP.F32.U32 R4, UR12 ;  /* 0x0000000c00047c45 */ /* 0x002fe20008201000 */
[----:B------:R-:W-:Y:S01]  /*7880*/  ULDC UR11, c[0x0][0x658] ;  /* 0x00019600000b7ab9 */ /* 0x000fe20000000800 */
[----:B------:R-:W-:Y:S01]  /*7890*/  ULDC UR16, c[0x0][0x648] ;  /* 0x0001920000107ab9 */ /* 0x000fe20000000800 */
[----:B------:R-:W-:Y:S02]  /*78a0*/  IMAD.X R2, RZ, RZ, ~R2, P1 ;  /* 0x000000ffff027224 */ /* 0x000fe400008e0e02 */
[----:B------:R-:W-:Y:S01]  /*78b0*/  FMUL R6, R4, UR14 ;  /* 0x0000000e04067c20 */ /* 0x000fe20008400000 */
[----:B------:R-:W-:Y:S01]  /*78c0*/  ULDC.64 UR14, c[0x0][0x640] ;  /* 0x00019000000e7ab9 */ /* 0x000fe20000000a00 */
[----:B------:R-:W-:Y:S01]  /*78d0*/  IMAD R4, R2, UR8, RZ ;  /* 0x0000000802047c24 */ /* 0x000fe2000f8e02ff */
[----:B------:R-:W-:Y:S01]  /*78e0*/  ISETP.NE.U32.AND P1, PT, RZ, UR14, PT ;  /* 0x0000000eff007c0c */ /* 0x000fe2000bf25070 */
[C---:B------:R-:W-:Y:S01]  /*78f0*/  IMAD.WIDE.U32 R2, R5.reuse, UR8, R16 ;  /* 0x0000000805027c25 */ /* 0x040fe2000f8e0010 */
[----:B0-----:R-:W-:Y:S01]  /*7900*/  R2UR UR8, R12 ;  /* 0x000000000c0872ca */ /* 0x001fe200000e0000 */
[----:B------:R-:W0:Y:S01]  /*7910*/  F2I.U32.TRUNC.NTZ R6, R6 ;  /* 0x0000000600067305 */ /* 0x000e22000020f000 */
[----:B------:R-:W-:Y:S01]  /*7920*/  ISETP.NE.AND.EX P1, PT, RZ, UR15, PT, P1 ;  /* 0x0000000fff007c0c */ /* 0x000fe2000bf25310 */
[----:B------:R-:W-:Y:S01]  /*7930*/  IMAD R5, R5, UR9, R4 ;  /* 0x0000000905057c24 */ /* 0x000fe2000f8e0204 */
[----:B------:R-:W-:-:S03]  /*7940*/  ULDC UR9, c[0x0][0x618] ;  /* 0x0001860000097ab9 */ /* 0x000fc60000000800 */
[----:B------:R-:W-:-:S05]  /*7950*/  IMAD.IADD R3, R3, 0x1, R5 ;  /* 0x0000000103037824 */ /* 0x000fca00078e0205 */
[--C-:B------:R-:W-:Y:S02]  /*7960*/  SHF.R.U64 R12, R2, UR9, R3.reuse ;  /* 0x00000009020c7c19 */ /* 0x100fe40008001203 */
[----:B------:R-:W-:Y:S01]  /*7970*/  SHF.R.U32.HI R3, RZ, UR9, R3 ;  /* 0x00000009ff037c19 */ /* 0x000fe20008011603 */
[----:B------:R-:W-:Y:S01]  /*7980*/  ULDC UR9, c[0x0][0x608] ;  /* 0x0001820000097ab9 */ /* 0x000fe20000000800 */
[----:B0-----:R-:W-:Y:S02]  /*7990*/  R2UR UR10, R6 ;  /* 0x00000000060a72ca */ /* 0x001fe400000e0000 */
[--C-:B------:R-:W-:Y:S02]  /*79a0*/  SHF.R.U64 R14, R12, UR9, R3.reuse ;  /* 0x000000090c0e7c19 */ /* 0x100fe40008001203 */
[----:B------:R-:W-:Y:S01]  /*79b0*/  SHF.R.U32.HI R3, RZ, UR9, R3 ;  /* 0x00000009ff037c19 */ /* 0x000fe20008011603 */
[----:B------:R-:W-:-:S03]  /*79c0*/  UIADD3 UR9, -UR8, URZ, URZ ;  /* 0x0000003f08097290 */ /* 0x000fc6000fffe13f */
[--C-:B------:R-:W-:Y:S01]  /*79d0*/  SHF.R.U64 R18, R14, UR11, R3.reuse ;  /* 0x0000000b0e127c19 */ /* 0x100fe20008001203 */
[----:B------:R-:W-:Y:S01]  /*79e0*/  ULDC UR8, c[0x0][0x144] ;  /* 0x0000510000087ab9 */ /* 0x000fe20000000800 */
[----:B------:R-:W-:-:S03]  /*79f0*/  SHF.R.U32.HI R3, RZ, UR11, R3 ;  /* 0x0000000bff037c19 */ /* 0x000fc60008011603 */
[----:B------:R-:W-:Y:S01]  /*7a00*/  IMAD.MOV.U32 R2, RZ, RZ, R18 ;  /* 0x000000ffff027224 */ /* 0x000fe200078e0012 */
[----:B------:R-:W-:Y:S06]  /*7a10*/  @!P1 BRA `(.L_x_177) ;  /* 0x0000000000289947 */ /* 0x000fec0003800000 */
        /* <DEDUP_REMOVED lines=10> */
.L_x_177:
[----:B------:R-:W-:Y:S01]  /*7ac0*/  UISETP.NE.AND UP0, UPT, UR38, URZ, UPT ;  /* 0x0000003f2600728c */ /* 0x000fe2000bf05270 */
[----:B------:R-:W-:Y:S01]  /*7ad0*/  SHF.R.U64 R3, R2, UR16, R3 ;  /* 0x0000001002037c19 */ /* 0x000fe20008001203 */
[----:B------:R-:W-:Y:S01]  /*7ae0*/  UIADD3 UR10, -UR10, URZ, URZ ;  /* 0x0000003f0a0a7290 */ /* 0x000fe2000fffe13f */
[----:B------:R-:W-:Y:S01]  /*7af0*/  LOP3.LUT R2, R14, UR6, RZ, 0xc0, !PT ;  /* 0x000000060e027c12 */ /* 0x000fe2000f8ec0ff */
[----:B------:R-:W-:Y:S02]  /*7b00*/  UIMAD UR7, UR8, UR9, UR7 ;  /* 0x00000009080772a4 */ /* 0x000fe4000f8e0207 */
[----:B------:R-:W-:Y:S01]  /*7b10*/  IMAD.MOV R5, RZ, RZ, -R3 ;  /* 0x000000ffff057224 */ /* 0x000fe200078e0a03 */
[----:B------:R-:W-:Y:S01]  /*7b20*/  ULDC UR8, c[0x0][0x148] ;  /* 0x0000520000087ab9 */ /* 0x000fe20000000800 */
[----:B------:R-:W-:Y:S01]  /*7b30*/  IMAD R4, R3, UR5, R2 ;  /* 0x0000000503047c24 */ /* 0x000fe2000f8e0202 */
[----:B------:R-:W-:Y:S02]  /*7b40*/  LOP3.LUT R3, R12, UR4, RZ, 0xc0, !PT ;  /* 0x000000040c037c12 */ /* 0x000fe4000f8ec0ff */
[----:B------:R-:W-:Y:S01]  /*7b50*/  @UP0 UIMAD UR7, UR8, UR10, UR12 ;  /* 0x0000000a080702a4 */ /* 0x000fe2000f8e020c */
[----:B------:R-:W-:-:S02]  /*7b60*/  PLOP3.LUT P1, PT, PT, PT, UP0, 0x80, 0x0 ;  /* 0x000000000000781c */ /* 0x000fc40003f2f008 */
[----:B------:R-:W-:Y:S02]  /*7b70*/  ULDC UR8, c[0x0][0x638] ;  /* 0x00018e0000087ab9 */ /* 0x000fe40000000800 */
[----:B------:R-:W-:Y:S02]  /*7b80*/  IMAD R2, R5, UR8, R18 ;  /* 0x0000000805027c24 */ /* 0x000fe4000f8e0212 */
[----:B---3--:R-:W-:Y:S01]  /*7b90*/  IMAD R11, R4, R11, UR7 ;  /* 0x00000007040b7e24 */ /* 0x008fe2000f8e020b */
[----:B------:R-:W-:Y:S01]  /*7ba0*/  ULDC UR7, c[0x0][0x600] ;  /* 0x0001800000077ab9 */ /* 0x000fe20000000800 */
[----:B------:R-:W-:Y:S02]  /*7bb0*/  IMAD.MOV.U32 R4, RZ, RZ, 0x1 ;  /* 0x00000001ff047424 */ /* 0x000fe400078e00ff */
[----:B------:R-:W-:-:S03]  /*7bc0*/  IMAD R18, R2, UR7, R3 ;  /* 0x0000000702127c24 */ /* 0x000fc6000f8e0203 */
[----:B------:R-:W-:Y:S02]  /*7bd0*/  PRMT R3, R4, 0x7610, R3 ;  /* 0x0000761004037816 */ /* 0x000fe40000000003 */
[----:B------:R-:W-:Y:S02]  /*7be0*/  SEL R2, R18, R11, !P1 ;  /* 0x0000000b12027207 */ /* 0x000fe40004800000 */
[----:B------:R-:W-:-:S07]  /*7bf0*/  SEL R18, R11, R18, !P1 ;  /* 0x000000120b127207 */ /* 0x000fce0004800000 */
.L_x_175:
[----:B------:R-:W-:Y:S05]  /*7c00*/  BSYNC B1 ;  /* 0x0000000000017941 */ /* 0x000fea0003800000 */
.L_x_174:
[----:B------:R-:W-:-:S13]  /*7c10*/  LOP3.LUT P1, RZ, R3, 0xff, RZ, 0xc0, !PT ;  /* 0x000000ff03ff7812 */ /* 0x000fda000782c0ff */
[----:B------:R-:W-:Y:S05]  /*7c20*/  @P1 BRA `(.L_x_178) ;  /* 0xfffffff000f01947 */ /* 0x000fea000383ffff */
[----:B------:R-:W-:Y:S05]  /*7c30*/  BSYNC B0 ;  /* 0x0000000000007941 */ /* 0x000fea0003800000 */
.L_x_166:
[----:B------:R-:W-:-:S03]  /*7c40*/  UMOV UR7, 0xffffffff ;  /* 0xffffffff00077882 */ /* 0x000fc60000000000 */
[----:B------:R-:W-:Y:S05]  /*7c50*/  BRA.DIV UR7, `(.L_x_179) ;  /* 0x0000000607447947 */ /* 0x000fea000b800000 */
[----:B------:R-:W-:-:S13]  /*7c60*/  ELECT P6, URZ, PT ;  /* 0x00000000003f782f */ /* 0x000fda00038c0000 */
.L_x_195:
[----:B------:R-:W-:Y:S04]  /*7c70*/  BSSY B0, `(.L_x_180) ;  /* 0x000002c000007945 */ /* 0x000fe80003800000 */
[----:B------:R-:W-:Y:S05]  /*7c80*/  @!P6 BRA `(.L_x_181) ;  /* 0x0000000000a8e947 */ /* 0x000fea0003800000 */
[----:B------:R-:W-:-:S04]  /*7c90*/  ULOP3.LUT UR7, UR40, 0x2, URZ, 0xfc, !UPT ;  /* 0x0000000228077892 */ /* 0x000fc8000f8efc3f */
[----:B------:R-:W-:-:S06]  /*7ca0*/  UISETP.NE.AND UP0, UPT, UR7, 0x3, UPT ;  /* 0x000000030700788c */ /* 0x000fcc000bf05270 */
[----:B------:R-:W-:-:S13]  /*7cb0*/  PLOP3.LUT P0, PT, PT, PT, UP0, 0x80, 0x0 ;  /* 0x000000000000781c */ /* 0x000fda0003f0f008 */
[----:B------:R-:W-:Y:S05]  /*7cc0*/  @!P0 BRA `(.L_x_182) ;  /* 0x0000000000048947 */ /* 0x000fea0003800000 */
[----:B------:R-:W-:Y:S01]  /*7cd0*/  BPT.TRAP 0x1 ;  /* 0x000000040000795c */ /* 0x000fe20000300000 */
.L_x_182:
[----:B------:R-:W0:Y:S01]  /*7ce0*/  S2R R3, SR_CgaCtaId ;  /* 0x0000000000037919 */ /* 0x000e220000008800 */
[----:B------:R-:W-:-:S04]  /*7cf0*/  MOV R2, 0x400 ;  /* 0x0000040000027802 */ /* 0x000fc80000000f00 */
[----:B0-----:R-:W-:Y:S02]  /*7d00*/  LEA R3, R3, R2, 0x18 ;  /* 0x0000000203037211 */ /* 0x001fe400078ec0ff */
[----:B------:R-:W-:-:S03]  /*7d10*/  SHF.L.U32 R2, R8, 0x1f, RZ ;  /* 0x0000001f08027819 */ /* 0x000fc600000006ff */
[----:B------:R-:W-:-:S04]  /*7d20*/  VIADD R3, R3, 0x20 ;  /* 0x0000002003037836 */ /* 0x000fc80000000000 */
[C---:B------:R-:W-:Y:S02]  /*7d30*/  IMAD R7, R0.reuse, 0x8, R3 ;  /* 0x0000000800077824 */ /* 0x040fe400078e0203 */
[----:B------:R-:W-:Y:S02]  /*7d40*/  VIADD R0, R0, 0x1 ;  /* 0x0000000100007836 */ /* 0x000fe40000000000 */
[----:B------:R-:W0:Y:S03]  /*7d50*/  SYNCS.PHASECHK.TRANS64.TRYWAIT P0, [R7+URZ], R2 ;  /* 0x00000002070075a7 */ /* 0x000e26000800017f */
[----:B------:R-:W-:-:S04]  /*7d60*/  ISETP.NE.AND P1, PT, R0, 0x4, PT ;  /* 0x000000040000780c */ /* 0x000fc80003f25270 */
[----:B------:R-:W-:Y:S02]  /*7d70*/  SEL R5, RZ, 0x1, P1 ;  /* 0x00000001ff057807 */ /* 0x000fe40000800000 */
[----:B------:R-:W-:Y:S02]  /*7d80*/  SEL R0, R0, RZ, P1 ;  /* 0x000000ff00007207 */ /* 0x000fe40000800000 */
[----:B------:R-:W-:-:S03]  /*7d90*/  LOP3.LUT R5, R8, R5, RZ, 0x3c, !PT ;  /* 0x0000000508057212 */ /* 0x000fc600078e3cff */
[----:B------:R-:W-:Y:S01]  /*7da0*/  IMAD R9, R0, 0x8, R3 ;  /* 0x0000000800097824 */ /* 0x000fe200078e0203 */
[----:B------:R-:W-:Y:S01]  /*7db0*/  SHF.L.U32 R4, R5, 0x1f, RZ ;  /* 0x0000001f05047819 */ /* 0x000fe200000006ff */
[----:B0-----:R-:W-:Y:S06]  /*7dc0*/  @!P0 BRA `(.L_x_183) ;  /* 0x0000000400088947 */ /* 0x001fec0003800000 */
.L_x_196:
[----:B------:R-:W1:Y:S01]  /*7dd0*/  SYNCS.PHASECHK.TRANS64.TRYWAIT P0, [R9+URZ], R4 ;  /* 0x00000004090075a7 */ /* 0x000e62000800017f */
[----:B------:R-:W-:-:S05]  /*7de0*/  VIADD R0, R0, 0x1 ;  /* 0x0000000100007836 */ /* 0x000fca0000000000 */
[----:B------:R-:W-:-:S04]  /*7df0*/  ISETP.NE.AND P1, PT, R0, 0x4, PT ;  /* 0x000000040000780c */ /* 0x000fc80003f25270 */
[----:B0-----:R-:W-:Y:S02]  /*7e00*/  SEL R2, RZ, 0x1, P1 ;  /* 0x00000001ff027807 */ /* 0x001fe40000800000 */
[----:B------:R-:W-:Y:S02]  /*7e10*/  SEL R0, R0, RZ, P1 ;  /* 0x000000ff00007207 */ /* 0x000fe40000800000 */
[----:B------:R-:W-:-:S03]  /*7e20*/  LOP3.LUT R7, R5, R2, RZ, 0x3c, !PT ;  /* 0x0000000205077212 */ /* 0x000fc600078e3cff */
[----:B------:R-:W-:Y:S01]  /*7e30*/  IMAD R6, R0, 0x8, R3 ;  /* 0x0000000800067824 */ /* 0x000fe200078e0203 */
[----:B------:R-:W-:Y:S01]  /*7e40*/  SHF.L.U32 R5, R7, 0x1f, RZ ;  /* 0x0000001f07057819 */ /* 0x000fe200000006ff */
[----:B-1----:R-:W-:Y:S06]  /*7e50*/  @!P0 BRA `(.L_x_184) ;  /* 0x0000000000f88947 */ /* 0x002fec0003800000 */
.L_x_197:
[----:B------:R-:W1:Y:S01]  /*7e60*/  SYNCS.PHASECHK.TRANS64.TRYWAIT P0, [R6+URZ], R5 ;  /* 0x00000005060075a7 */ /* 0x000e62000800017f */
[----:B------:R-:W-:-:S05]  /*7e70*/  VIADD R0, R0, 0x1 ;  /* 0x0000000100007836 */ /* 0x000fca0000000000 */
[----:B------:R-:W-:-:S04]  /*7e80*/  ISETP.NE.AND P1, PT, R0, 0x4, PT ;  /* 0x000000040000780c */ /* 0x000fc80003f25270 */
[----:B------:R-:W-:Y:S02]  /*7e90*/  SEL R2, RZ, 0x1, P1 ;  /* 0x00000001ff027807 */ /* 0x000fe40000800000 */
[----:B------:R-:W-:Y:S02]  /*7ea0*/  SEL R0, R0, RZ, P1 ;  /* 0x000000ff00007207 */ /* 0x000fe40000800000 */
[----:B------:R-:W-:Y:S01]  /*7eb0*/  LOP3.LUT R2, R7, R2, RZ, 0x3c, !PT ;  /* 0x0000000207027212 */ /* 0x000fe200078e3cff */
[----:B-1----:R-:W-:Y:S06]  /*7ec0*/  @!P0 BRA `(.L_x_185) ;  /* 0x0000000000f08947 */ /* 0x002fec0003800000 */
.L_x_198:
[----:B------:R-:W-:Y:S01]  /*7ed0*/  IMAD R3, R0, 0x8, R3 ;  /* 0x0000000800037824 */ /* 0x000fe200078e0203 */
[----:B------:R-:W-:-:S07]  /*7ee0*/  SHF.L.U32 R0, R2, 0x1f, RZ ;  /* 0x0000001f02007819 */ /* 0x000fce00000006ff */
.L_x_186:
[----:B---3--:R3:W4:Y:S02]  /*7ef0*/  SYNCS.PHASECHK.TRANS64.TRYWAIT P0, [R3+URZ], R0 ;  /* 0x00000000030075a7 */ /* 0x008724000800017f */
[----:B----4-:R-:W-:Y:S05]  /*7f00*/  @!P0 NANOSLEEP.SYNCS 0x989680 ;  /* 0x009896800000895d */ /* 0x010fea0003900000 */
[----:B------:R-:W4:Y:S02]  /*7f10*/  @!P0 SYNCS.PHASECHK.TRANS64 P0, [R3+URZ], R0 ;  /* 0x00000000030085a7 */ /* 0x000f24000800007f */
[----:B----4-:R-:W-:Y:S05]  /*7f20*/  @!P0 BRA `(.L_x_186) ;  /* 0xfffffffc00f08947 */ /* 0x010fea000383ffff */
.L_x_181:
[----:B------:R-:W-:Y:S05]  /*7f30*/  BSYNC B0 ;  /* 0x0000000000007941 */ /* 0x000fea0003800000 */
.L_x_180:
[----:B------:R-:W-:Y:S05]  /*7f40*/  EXIT ;  /* 0x000000000000794d */ /* 0x000fea0003800000 */
.L_x_18:
[----:B0-----:R0:W1:Y:S02]  /*7f50*/  SYNCS.PHASECHK.TRANS64.TRYWAIT P0, [R96+URZ+-0x8], R3 ;  /* 0xfffff803600075a7 */ /* 0x001064000800017f */
[----:B-1----:R-:W-:Y:S05]  /*7f60*/  @!P0 NANOSLEEP.SYNCS 0x989680 ;  /* 0x009896800000895d */ /* 0x002fea0003900000 */
[----:B------:R-:W1:Y:S02]  /*7f70*/  @!P0 SYNCS.PHASECHK.TRANS64 P0, [R96+URZ+-0x8], R3 ;  /* 0xfffff803600085a7 */ /* 0x000e64000800007f */
[----:B-1----:R-:W-:Y:S05]  /*7f80*/  @!P0 BRA `(.L_x_18) ;  /* 0xfffffffc00f08947 */ /* 0x002fea000383ffff */
[----:B------:R-:W-:Y:S05]  /*7f90*/  BRA `(.L_x_187) ;  /* 0xffffff9800207947 */ /* 0x000fea000383ffff */
.L_x_23:
[----:B-1----:R1:W2:Y:S02]  /*7fa0*/  SYNCS.PHASECHK.TRANS64.TRYWAIT P1, [R3+URZ], R0 ;  /* 0x00000000030075a7 */ /* 0x0022a4000802017f */
[----:B--2---:R-:W-:Y:S05]  /*7fb0*/  @!P1 NANOSLEEP.SYNCS 0x989680 ;  /* 0x009896800000995d */ /* 0x004fea0003900000 */
[----:B------:R-:W2:Y:S02]  /*7fc0*/  @!P1 SYNCS.PHASECHK.TRANS64 P1, [R3+URZ], R0 ;  /* 0x00000000030095a7 */ /* 0x000ea4000802007f */
[----:B--2---:R-:W-:Y:S05]  /*7fd0*/  @!P1 BRA `(.L_x_23) ;  /* 0xfffffffc00f09947 */ /* 0x004fea000383ffff */
[----:B------:R-:W-:Y:S05]  /*7fe0*/  BRA `(.L_x_22) ;  /* 0xffffff9800987947 */ /* 0x000fea000383ffff */
.L_x_28:
[----:B-1----:R-:W-:-:S04]  /*7ff0*/  IMAD.U32 R5, RZ, RZ, UR4 ;  /* 0x00000004ff057e24 */ /* 0x002fc8000f8e00ff */
[----:B------:R1:W2:Y:S03]  /*8000*/  SYNCS.PHASECHK.TRANS64.TRYWAIT P1, [R5+URZ], R4 ;  /* 0x00000004050075a7 */ /* 0x0002a6000802017f */
[----:B--2---:R-:W-:Y:S05]  /*8010*/  @!P1 NANOSLEEP.SYNCS 0x989680 ;  /* 0x009896800000995d */ /* 0x004fea0003900000 */
[----:B------:R-:W2:Y:S02]  /*8020*/  @!P1 SYNCS.PHASECHK.TRANS64 P1, [R5+URZ], R4 ;  /* 0x00000004050095a7 */ /* 0x000ea4000802007f */
[----:B--2---:R-:W-:Y:S05]  /*8030*/  @!P1 BRA `(.L_x_28) ;  /* 0xfffffffc00ec9947 */ /* 0x004fea000383ffff */
[----:B------:R-:W-:Y:S05]  /*8040*/  BRA `(.L_x_27) ;  /* 0xffffff9c00d87947 */ /* 0x000fea000383ffff */
.L_x_34:
[----:B0-----:R0:W1:Y:S02]  /*8050*/  SYNCS.PHASECHK.TRANS64.TRYWAIT P0, [R96+URZ+0x8], R3 ;  /* 0x00000803600075a7 */ /* 0x001064000800017f */
[----:B-1----:R-:W-:Y:S05]  /*8060*/  @!P0 NANOSLEEP.SYNCS 0x989680 ;  /* 0x009896800000895d */ /* 0x002fea0003900000 */
[----:B------:R-:W1:Y:S02]  /*8070*/  @!P0 SYNCS.PHASECHK.TRANS64 P0, [R96+URZ+0x8], R3 ;  /* 0x00000803600085a7 */ /* 0x000e64000800007f */
[----:B-1----:R-:W-:Y:S05]  /*8080*/  @!P0 BRA `(.L_x_34) ;  /* 0xfffffffc00f08947 */ /* 0x002fea000383ffff */
[----:B------:R-:W-:Y:S05]  /*8090*/  BRA `(.L_x_188) ;  /* 0xffffffa400647947 */ /* 0x000fea000383ffff */
.L_x_167:
[----:B------:R-:W-:Y:S01]  /*80a0*/  BSSY B1, `(.L_x_189) ;  /* 0x0000006000017945 */ /* 0x000fe20003800000 */
[----:B------:R-:W-:-:S07]  /*80b0*/  IMAD.MOV.U32 R15, RZ, RZ, -0x1 ;  /* 0xffffffffff0f7424 */ /* 0x000fce00078e00ff */
[----:B--2---:R-:W-:Y:S05]  /*80c0*/  WARPSYNC.COLLECTIVE R15, `(.L_x_190) ;  /* 0x000000000f0c7348 */ /* 0x004fea0003c00000 */
[----:B------:R-:W-:Y:S02]  /*80d0*/  ELECT P6, UR62, PT ;  /* 0x00000000003e782f */ /* 0x000fe400038c0000 */
[----:B------:R-:W-:Y:S01]  /*80e0*/  MOV R14, UR62 ;  /* 0x0000003e000e7c02 */ /* 0x000fe20008000f00 */
[----:B--2---:R-:W-:Y:S10]  /*80f0*/  ENDCOLLECTIVE ;  /* 0x000000000000791b */ /* 0x004ff40003800000 */
.L_x_190:
[----:B------:R-:W-:Y:S05]  /*8100*/  BSYNC B1 ;  /* 0x0000000000017941 */ /* 0x000fea0003800000 */
.L_x_189:
[----:B------:R-:W-:Y:S05]  /*8110*/  BRA `(.L_x_191) ;  /* 0xffffffec00c07947 */ /* 0x000fea000383ffff */
.L_x_170:
[----:B0-----:R0:W1:Y:S02]  /*8120*/  SYNCS.PHASECHK.TRANS64.TRYWAIT P1, [R12+URZ+0x20], R3 ;  /* 0x000020030c0075a7 */ /* 0x001064000802017f */
[----:B-1----:R-:W-:Y:S05]  /*8130*/  @!P1 NANOSLEEP.SYNCS 0x989680 ;  /* 0x009896800000995d */ /* 0x002fea0003900000 */
[----:B------:R-:W1:Y:S02]  /*8140*/  @!P1 SYNCS.PHASECHK.TRANS64 P1, [R12+URZ+0x20], R3 ;  /* 0x000020030c0095a7 */ /* 0x000e64000802007f */
[----:B-1----:R-:W-:Y:S05]  /*8150*/  @!P1 BRA `(.L_x_170) ;  /* 0xfffffffc00f09947 */ /* 0x002fea000383ffff */
[----:B------:R-:W-:Y:S05]  /*8160*/  BRA `(.L_x_192) ;  /* 0xffffffec00fc7947 */ /* 0x000fea000383ffff */
.L_x_179:
[----:B------:R-:W-:Y:S01]  /*8170*/  BSSY B0, `(.L_x_193) ;  /* 0x0000006000007945 */ /* 0x000fe20003800000 */
[----:B------:R-:W-:-:S07]  /*8180*/  IMAD.MOV.U32 R15, RZ, RZ, -0x1 ;  /* 0xffffffffff0f7424 */ /* 0x000fce00078e00ff */
[----:B--2---:R-:W-:Y:S05]  /*8190*/  WARPSYNC.COLLECTIVE R15, `(.L_x_194) ;  /* 0x000000000f0c7348 */ /* 0x004fea0003c00000 */
[----:B------:R-:W-:Y:S02]  /*81a0*/  ELECT P6, UR62, PT ;  /* 0x00000000003e782f */ /* 0x000fe400038c0000 */
[----:B------:R-:W-:Y:S01]  /*81b0*/  MOV R14, UR62 ;  /* 0x0000003e000e7c02 */ /* 0x000fe20008000f00 */
[----:B--2---:R-:W-:Y:S10]  /*81c0*/  ENDCOLLECTIVE ;  /* 0x000000000000791b */ /* 0x004ff40003800000 */
.L_x_194:
[----:B------:R-:W-:Y:S05]  /*81d0*/  BSYNC B0 ;  /* 0x0000000000007941 */ /* 0x000fea0003800000 */
.L_x_193:
[----:B------:R-:W-:Y:S05]  /*81e0*/  BRA `(.L_x_195) ;  /* 0xfffffff800a07947 */ /* 0x000fea000383ffff */
.L_x_183:
[----:B0-----:R0:W1:Y:S02]  /*81f0*/  SYNCS.PHASECHK.TRANS64.TRYWAIT P0, [R7+URZ], R2 ;  /* 0x00000002070075a7 */ /* 0x001064000800017f */
[----:B-1----:R-:W-:Y:S05]  /*8200*/  @!P0 NANOSLEEP.SYNCS 0x989680 ;  /* 0x009896800000895d */ /* 0x002fea0003900000 */
[----:B------:R-:W1:Y:S02]  /*8210*/  @!P0 SYNCS.PHASECHK.TRANS64 P0, [R7+URZ], R2 ;  /* 0x00000002070085a7 */ /* 0x000e64000800007f */
[----:B-1----:R-:W-:Y:S05]  /*8220*/  @!P0 BRA `(.L_x_183) ;  /* 0xfffffffc00f08947 */ /* 0x002fea000383ffff */
[----:B------:R-:W-:Y:S05]  /*8230*/  BRA `(.L_x_196) ;  /* 0xfffffff800e47947 */ /* 0x000fea000383ffff */
.L_x_184:
[----:B0-----:R0:W1:Y:S02]  /*8240*/  SYNCS.PHASECHK.TRANS64.TRYWAIT P0, [R9+URZ], R4 ;  /* 0x00000004090075a7 */ /* 0x001064000800017f */
[----:B-1----:R-:W-:Y:S05]  /*8250*/  @!P0 NANOSLEEP.SYNCS 0x989680 ;  /* 0x009896800000895d */ /* 0x002fea0003900000 */
[----:B------:R-:W1:Y:S02]  /*8260*/  @!P0 SYNCS.PHASECHK.TRANS64 P0, [R9+URZ], R4 ;  /* 0x00000004090085a7 */ /* 0x000e64000800007f */
[----:B-1----:R-:W-:Y:S05]  /*8270*/  @!P0 BRA `(.L_x_184) ;  /* 0xfffffffc00f08947 */ /* 0x002fea000383ffff */
[----:B------:R-:W-:Y:S05]  /*8280*/  BRA `(.L_x_197) ;  /* 0xfffffff800f47947 */ /* 0x000fea000383ffff */
.L_x_185:
[----:B-1----:R1:W3:Y:S02]  /*8290*/  SYNCS.PHASECHK.TRANS64.TRYWAIT P0, [R6+URZ], R5 ;  /* 0x00000005060075a7 */ /* 0x0022e4000800017f */
[----:B---3--:R-:W-:Y:S05]  /*82a0*/  @!P0 NANOSLEEP.SYNCS 0x989680 ;  /* 0x009896800000895d */ /* 0x008fea0003900000 */
[----:B------:R-:W3:Y:S02]  /*82b0*/  @!P0 SYNCS.PHASECHK.TRANS64 P0, [R6+URZ], R5 ;  /* 0x00000005060085a7 */ /* 0x000ee4000800007f */
[----:B---3--:R-:W-:Y:S05]  /*82c0*/  @!P0 BRA `(.L_x_185) ;  /* 0xfffffffc00f08947 */ /* 0x008fea000383ffff */
[----:B------:R-:W-:Y:S05]  /*82d0*/  BRA `(.L_x_198) ;  /* 0xfffffff800fc7947 */ /* 0x000fea000383ffff */
.L_x_199:
[----:B------:R-:W-:-:S00]  /*82e0*/  BRA `(.L_x_199) ;  /* 0xfffffffc00fc7947 */ /* 0x000fc0000383ffff */
[----:B------:R-:W-:-:S00]  /*82f0*/  NOP ;  /* 0x0000000000007918 */ /* 0x000fc00000000000 */
        /* <DEDUP_REMOVED lines=8> */
.L_x_200:


//--------------------- .nv.global.init           --------------------------
	.section	.nv.global.init,"aw",@progbits
.nv.global.init:
	.type		$str$22,@object
	.size		$str$22,($str$23 - $str$22)
$str$22:
        /*0000*/ 	.byte	0x6b, 0x5f, 0x74, 0x69, 0x6c, 0x65, 0x5f, 0x63, 0x6f, 0x75, 0x6e, 0x74, 0x20, 0x3e, 0x3d, 0x20
        /*0010*/ 	.byte	0x31, 0x00
	.type		$str$23,@object
	.size		$str$23,(__unnamed_1 - $str$23)
$str$23:
        /*0012*/ 	.byte	0x2f, 0x74, 0x6d, 0x70, 0x2f, 0x63, 0x75, 0x74, 0x6c, 0x61, 0x73, 0x73, 0x5f, 0x73, 0x77, 0x65
        /*0022*/ 	.byte	0x65, 0x70, 0x5f, 0x73, 0x72, 0x63, 0x2f, 0x69, 0x6e, 0x63, 0x6c, 0x75, 0x64, 0x65, 0x2f, 0x63
        /*0032*/ 	.byte	0x75, 0x74, 0x6c, 0x61, 0x73, 0x73, 0x2f, 0x67, 0x65, 0x6d, 0x6d, 0x2f, 0x63, 0x6f, 0x6c, 0x6c
        /*0042*/ 	.byte	0x65, 0x63, 0x74, 0x69, 0x76, 0x65, 0x2f, 0x73, 0x6d, 0x39, 0x30, 0x5f, 0x6d, 0x6d, 0x61, 0x5f
        /*0052*/ 	.byte	0x74, 0x6d, 0x61, 0x5f, 0x67, 0x6d, 0x6d, 0x61, 0x5f, 0x73, 0x73, 0x5f, 0x77, 0x61, 0x72, 0x70
        /*0062*/ 	.byte	0x73, 0x70, 0x65, 0x63, 0x69, 0x61, 0x6c, 0x69, 0x7a, 0x65, 0x64, 0x2e, 0x68, 0x70, 0x70, 0x00
	.type		__unnamed_1,@object
	.size		__unnamed_1,(.L_0 - __unnamed_1)
__unnamed_1:
        /*0072*/ 	.byte	0x76, 0x6f, 0x69, 0x64, 0x20, 0x63, 0x75, 0x74, 0x6c, 0x61, 0x73, 0x73, 0x3a, 0x3a, 0x67, 0x65
        /* <DEDUP_REMOVED lines=177> */
        /*0b92*/ 	.byte	0x69, 0x74, 0x79, 0x5d, 0x00
.L_0:


//--------------------- .nv.shared._ZN7cutlass13device_kernelINS_4gemm6kernel13GemmUniversalIN4cute5tupleIJiiiiEEENS1_10collective13CollectiveMmaINS1_34MainloopSm90TmaGmmaWarpSpecializedILi4ENS5_IJNS4_1CILi1EEENSA_ILi4EEESB_EEENS1_32KernelTmaWarpSpecializedPingpongEEENS5_IJNSA_ILi64EEENSA_ILi128EEESG_EEENS_10tfloat32_tENS5_IJlSB_lEEESJ_SK_NS4_8TiledMMAINS4_8MMA_AtomIJNS4_4SM904GMMA30MMA_64x128x8_F32TF32TF32_SS_TNILNSO_7ScaleInE1ELSQ_1EEEEEENS4_6LayoutINS5_IJSB_SB_SB_EEENS5_IJNSA_ILi0EEESV_SV_EEEEENS5_IJNS4_10UnderscoreESY_SY_EEEEENS4_23SM90_TMA_LOAD_MULTICASTENS4_14ComposedLayoutINS4_7SwizzleILi3ELi4ELi3EEENS4_18smem_ptr_flag_bitsILi32EEENST_INS5_IJNSA_ILi8EEENSA_ILi32EEEEEENS5_IJS18_SB_EEEEEEEvNS4_8identityENS4_13SM90_TMA_LOADES1C_vS1D_EENS_8epilogue10collective6detail29Sm90TmaWarpSpecializedAdapterINS1H_15DefaultEpilogueISJ_SK_SK_NS1G_6thread17LinearCombinationISJ_Li1EffLNS1L_9ScaleType4KindE0ELNS_15FloatRoundStyleE2ESJ_EENS1_15EpilogueDefaultEEEEEvvEEEEvNT_6ParamsE --------------------------
	.section	.nv.shared._ZN7cutlass13device_kernelINS_4gemm6kernel13GemmUniversalIN4cute5tupleIJiiiiEEENS1_10collective13CollectiveMmaINS1_34MainloopSm90TmaGmmaWarpSpecializedILi4ENS5_IJNS4_1CILi1EEENSA_ILi4EEESB_EEENS1_32KernelTmaWarpSpecializedPingpongEEENS5_IJNSA_ILi64EEENSA_ILi128EEESG_EEENS_10tfloat32_tENS5_IJlSB_lEEESJ_SK_NS4_8TiledMMAINS4_8MMA_AtomIJNS4_4SM904GMMA30MMA_64x128x8_F32TF32TF32_SS_TNILNSO_7ScaleInE1ELSQ_1EEEEEENS4_6LayoutINS5_IJSB_SB_SB_EEENS5_IJNSA_ILi0EEESV_SV_EEEEENS5_IJNS4_10UnderscoreESY_SY_EEEEENS4_23SM90_TMA_LOAD_MULTICASTENS4_14ComposedLayoutINS4_7SwizzleILi3ELi4ELi3EEENS4_18smem_ptr_flag_bitsILi32EEENST_INS5_IJNSA_ILi8EEENSA_ILi32EEEEEENS5_IJS18_SB_EEEEEEEvNS4_8identityENS4_13SM90_TMA_LOADES1C_vS1D_EENS_8epilogue10collective6detail29Sm90TmaWarpSpecializedAdapterINS1H_15DefaultEpilogueISJ_SK_SK_NS1G_6thread17LinearCombinationISJ_Li1EffLNS1L_9ScaleType4KindE0ELNS_15FloatRoundStyleE2ESJ_EENS1_15EpilogueDefaultEEEEEvvEEEEvNT_6ParamsE,"aw",@nobits
	.sectionflags	@""
	.align	16
	.zero		1024


//--------------------- .nv.shared.reserved.0     --------------------------
	.section	.nv.shared.reserved.0,"aw",@nobits
	.weak		__nv_reservedSMEM_offset_0_alias
	.size		__nv_reservedSMEM_offset_0_alias, 0, 0
	.other		__nv_reservedSMEM_offset_0_alias,@"STO_CUDA_RESERVED_SHARED STV_DEFAULT"
__nv_reservedSMEM_offset_0_alias:
	.zero		0


//--------------------- .nv.global                --------------------------
	.section	.nv.global,"aw",@nobits
.nv.global:
	.type		_ZN40_INTERNAL_e192ca6a_4_k_cu_8de31f97_287854cute1_E,@object
	.size		_ZN40_INTERNAL_e192ca6a_4_k_cu_8de31f97_287854cute1_E,(_ZN40_INTERNAL_e192ca6a_4_k_cu_8de31f97_287854cuda3std3__45__cpo6cbeginE - _ZN40_INTERNAL_e192ca6a_4_k_cu_8de31f97_287854cute1_E)
_ZN40_INTERNAL_e192ca6a_4_k_cu_8de31f97_287854cute1_E:
	.zero		1
	.type		_ZN40_INTERNAL_e192ca6a_4_k_cu_8de31f97_287854cuda3std3__45__cpo6cbeginE,@object
	.size		_ZN40_INTERNAL_e192ca6a_4_k_cu_8de31f97_287854cuda3std3__45__cpo6cbeginE,(_ZN40_INTERNAL_e192ca6a_4_k_cu_8de31f97_287854cuda3std3__48in_placeE - _ZN40_INTERNAL_e192ca6a_4_k_cu_8de31f97_287854cuda3std3__45__cpo6cbeginE)
_ZN40_INTERNAL_e192ca6a_4_k_cu_8de31f97_287854cuda3std3__45__cpo6cbeginE:
	.zero		1
	.type		_ZN40_INTERNAL_e192ca6a_4_k_cu_8de31f97_287854cuda3std3__48in_placeE,@object
	.size		_ZN40_INTERNAL_e192ca6a_4_k_cu_8de31f97_287854cuda3std3__48in_placeE,(_ZN40_INTERNAL_e192ca6a_4_k_cu_8de31f97_287854cuda3std6ranges3__45__cpo9iter_moveE - _ZN40_INTERNAL_e192ca6a_4_k_cu_8de31f97_287854cuda3std3__48in_placeE)
_ZN40_INTERNAL_e192ca6a_4_k_cu_8de31f97_287854cuda3std3__48in_placeE:
	.zero		1
	.type		_ZN40_INTERNAL_e192ca6a_4_k_cu_8de31f97_287854cuda3std6ranges3__45__cpo9iter_moveE,@object
	.size		_ZN40_INTERNAL_e192ca6a_4_k_cu_8de31f97_287854cuda3std6ranges3__45__cpo9iter_moveE,(_ZN40_INTERNAL_e192ca6a_4_k_cu_8de31f97_287854cuda3std3__45__cpo5beginE - _ZN40_INTERNAL_e192ca6a_4_k_cu_8de31f97_287854cuda3std6ranges3__45__cpo9iter_moveE)
_ZN40_INTERNAL_e192ca6a_4_k_cu_8de31f97_287854cuda3std6ranges3__45__cpo9iter_moveE:
	.zero		1
	.type		_ZN40_INTERNAL_e192ca6a_4_k_cu_8de31f97_287854cuda3std3__45__cpo5beginE,@object
	.size		_ZN40_INTERNAL_e192ca6a_4_k_cu_8de31f97_287854cuda3std3__45__cpo5beginE,(_ZN40_INTERNAL_e192ca6a_4_k_cu_8de31f97_287854cuda3std3__442_GLOBAL__N__e192ca6a_4_k_cu_8de31f97_287856ignoreE - _ZN40_INTERNAL_e192ca6a_4_k_cu_8de31f97_287854cuda3std3__45__cpo5beginE)
_ZN40_INTERNAL_e192ca6a_4_k_cu_8de31f97_287854cuda3std3__45__cpo5beginE:
	.zero		1
	.type		_ZN40_INTERNAL_e192ca6a_4_k_cu_8de31f97_287854cuda3std3__442_GLOBAL__N__e192ca6a_4_k_cu_8de31f97_287856ignoreE,@object
	.size		_ZN40_INTERNAL_e192ca6a_4_k_cu_8de31f97_287854cuda3std3__442_GLOBAL__N__e192ca6a_4_k_cu_8de31f97_287856ignoreE,(_ZN40_INTERNAL_e192ca6a_4_k_cu_8de31f97_287854cute7productE - _ZN40_INTERNAL_e192ca6a_4_k_cu_8de31f97_287854cuda3std3__442_GLOBAL__N__e192ca6a_4_k_cu_8de31f97_287856ignoreE)
_ZN40_INTERNAL_e192ca6a_4_k_cu_8de31f97_287854cuda3std3__442_GLOBAL__N__e192ca6a_4_k_cu_8de31f97_287856ignoreE:
	.zero		1
	.type		_ZN40_INTERNAL_e192ca6a_4_k_cu_8de31f97_287854cute7productE,@object
	.size		_ZN40_INTERNAL_e192ca6a_4_k_cu_8de31f97_287854cute7productE,(_ZN40_INTERNAL_e192ca6a_4_k_cu_8de31f97_287854cuda3std3__45__cpo3endE - _ZN40_INTERNAL_e192ca6a_4_k_cu_8de31f97_287854cute7productE)
_ZN40_INTERNAL_e192ca6a_4_k_cu_8de31f97_287854cute7productE:
	.zero		1
	.type		_ZN40_INTERNAL_e192ca6a_4_k_cu_8de31f97_287854cuda3std3__45__cpo3endE,@object
	.size		_ZN40_INTERNAL_e192ca6a_4_k_cu_8de31f97_287854cuda3std3__45__cpo3endE,(_ZN40_INTERNAL_e192ca6a_4_k_cu_8de31f97_287854cuda3std3__419piecewise_constructE - _ZN40_INTERNAL_e192ca6a_4_k_cu_8de31f97_287854cuda3std3__45__cpo3endE)
_ZN40_INTERNAL_e192ca6a_4_k_cu_8de31f97_287854cuda3std3__45__cpo3endE:
	.zero		1
	.type		_ZN40_INTERNAL_e192ca6a_4_k_cu_8de31f97_287854cuda3std3__419piecewise_constructE,@object
	.size		_ZN40_INTERNAL_e192ca6a_4_k_cu_8de31f97_287854cuda3std3__419piecewise_constructE,(_ZN40_INTERNAL_e192ca6a_4_k_cu_8de31f97_287854cuda3std3__45__cpo4cendE - _ZN40_INTERNAL_e192ca6a_4_k_cu_8de31f97_287854cuda3std3__419piecewise_constructE)
_ZN40_INTERNAL_e192ca6a_4_k_cu_8de31f97_287854cuda3std3__419piecewise_constructE:
	.zero		1
	.type		_ZN40_INTERNAL_e192ca6a_4_k_cu_8de31f97_287854cuda3std3__45__cpo4cendE,@object
	.size		_ZN40_INTERNAL_e192ca6a_4_k_cu_8de31f97_287854cuda3std3__45__cpo4cendE,(_ZN40_INTERNAL_e192ca6a_4_k_cu_8de31f97_287854cuda3std6ranges3__45__cpo4swapE - _ZN40_INTERNAL_e192ca6a_4_k_cu_8de31f97_287854cuda3std3__45__cpo4cendE)
_ZN40_INTERNAL_e192ca6a_4_k_cu_8de31f97_287854cuda3std3__45__cpo4cendE:
	.zero		1
	.type		_ZN40_INTERNAL_e192ca6a_4_k_cu_8de31f97_287854cuda3std6ranges3__45__cpo4swapE,@object
	.size		_ZN40_INTERNAL_e192ca6a_4_k_cu_8de31f97_287854cuda3std6ranges3__45__cpo4swapE,(.L_8 - _ZN40_INTERNAL_e192ca6a_4_k_cu_8de31f97_287854cuda3std6ranges3__45__cpo4swapE)
_ZN40_INTERNAL_e192ca6a_4_k_cu_8de31f97_287854cuda3std6ranges3__45__cpo4swapE:
	.zero		1
.L_8:


//--------------------- .nv.constant0._ZN7cutlass13device_kernelINS_4gemm6kernel13GemmUniversalIN4cute5tupleIJiiiiEEENS1_10collective13CollectiveMmaINS1_34MainloopSm90TmaGmmaWarpSpecializedILi4ENS5_IJNS4_1CILi1EEENSA_ILi4EEESB_EEENS1_32KernelTmaWarpSpecializedPingpongEEENS5_IJNSA_ILi64EEENSA_ILi128EEESG_EEENS_10tfloat32_tENS5_IJlSB_lEEESJ_SK_NS4_8TiledMMAINS4_8MMA_AtomIJNS4_4SM904GMMA30MMA_64x128x8_F32TF32TF32_SS_TNILNSO_7ScaleInE1ELSQ_1EEEEEENS4_6LayoutINS5_IJSB_SB_SB_EEENS5_IJNSA_ILi0EEESV_SV_EEEEENS5_IJNS4_10UnderscoreESY_SY_EEEEENS4_23SM90_TMA_LOAD_MULTICASTENS4_14ComposedLayoutINS4_7SwizzleILi3ELi4ELi3EEENS4_18smem_ptr_flag_bitsILi32EEENST_INS5_IJNSA_ILi8EEENSA_ILi32EEEEEENS5_IJS18_SB_EEEEEEEvNS4_8identityENS4_13SM90_TMA_LOADES1C_vS1D_EENS_8epilogue10collective6detail29Sm90TmaWarpSpecializedAdapterINS1H_15DefaultEpilogueISJ_SK_SK_NS1G_6thread17LinearCombinationISJ_Li1EffLNS1L_9ScaleType4KindE0ELNS_15FloatRoundStyleE2ESJ_EENS1_15EpilogueDefaultEEEEEvvEEEEvNT_6ParamsE --------------------------
	.section	.nv.constant0._ZN7cutlass13device_kernelINS_4gemm6kernel13GemmUniversalIN4cute5tupleIJiiiiEEENS1_10collective13CollectiveMmaINS1_34MainloopSm90TmaGmmaWarpSpecializedILi4ENS5_IJNS4_1CILi1EEENSA_ILi4EEESB_EEENS1_32KernelTmaWarpSpecializedPingpongEEENS5_IJNSA_ILi64EEENSA_ILi128EEESG_EEENS_10tfloat32_tENS5_IJlSB_lEEESJ_SK_NS4_8TiledMMAINS4_8MMA_AtomIJNS4_4SM904GMMA30MMA_64x128x8_F32TF32TF32_SS_TNILNSO_7ScaleInE1ELSQ_1EEEEEENS4_6LayoutINS5_IJSB_SB_SB_EEENS5_IJNSA_ILi0EEESV_SV_EEEEENS5_IJNS4_10UnderscoreESY_SY_EEEEENS4_23SM90_TMA_LOAD_MULTICASTENS4_14ComposedLayoutINS4_7SwizzleILi3ELi4ELi3EEENS4_18smem_ptr_flag_bitsILi32EEENST_INS5_IJNSA_ILi8EEENSA_ILi32EEEEEENS5_IJS18_SB_EEEEEEEvNS4_8identityENS4_13SM90_TMA_LOADES1C_vS1D_EENS_8epilogue10collective6detail29Sm90TmaWarpSpecializedAdapterINS1H_15DefaultEpilogueISJ_SK_SK_NS1G_6thread17LinearCombinationISJ_Li1EffLNS1L_9ScaleType4KindE0ELNS_15FloatRoundStyleE2ESJ_EENS1_15EpilogueDefaultEEEEEvvEEEEvNT_6ParamsE,"a",@progbits
	.sectionflags	@""
	.align	4
.nv.constant0._ZN7cutlass13device_kernelINS_4gemm6kernel13GemmUniversalIN4cute5tupleIJiiiiEEENS1_10collective13CollectiveMmaINS1_34MainloopSm90TmaGmmaWarpSpecializedILi4ENS5_IJNS4_1CILi1EEENSA_ILi4EEESB_EEENS1_32KernelTmaWarpSpecializedPingpongEEENS5_IJNSA_ILi64EEENSA_ILi128EEESG_EEENS_10tfloat32_tENS5_IJlSB_lEEESJ_SK_NS4_8TiledMMAINS4_8MMA_AtomIJNS4_4SM904GMMA30MMA_64x128x8_F32TF32TF32_SS_TNILNSO_7ScaleInE1ELSQ_1EEEEEENS4_6LayoutINS5_IJSB_SB_SB_EEENS5_IJNSA_ILi0EEESV_SV_EEEEENS5_IJNS4_10UnderscoreESY_SY_EEEEENS4_23SM90_TMA_LOAD_MULTICASTENS4_14ComposedLayoutINS4_7SwizzleILi3ELi4ELi3EEENS4_18smem_ptr_flag_bitsILi32EEENST_INS5_IJNSA_ILi8EEENSA_ILi32EEEEEENS5_IJS18_SB_EEEEEEEvNS4_8identityENS4_13SM90_TMA_LOADES1C_vS1D_EENS_8epilogue10collective6detail29Sm90TmaWarpSpecializedAdapterINS1H_15DefaultEpilogueISJ_SK_SK_NS1G_6thread17LinearCombinationISJ_Li1EffLNS1L_9ScaleType4KindE0ELNS_15FloatRoundStyleE2ESJ_EENS1_15EpilogueDefaultEEEEEvvEEEEvNT_6ParamsE:
	.zero		1664


//--------------------- SYMBOLS --------------------------

	.type		.nv.reservedSmem.offset0,@object
	.size		.nv.reservedSmem.offset0,0x4
	.type		__assertfail,@function
